// auto-generated by cutlass_sweep.gemm — config: {"arch": "sm_90", "cluster_m": 1, "cluster_n": 2, "dtype": "int8", "stages": 5, "tile_k": 32, "tile_m": 128, "tile_n": 64}
#include "cutlass/cutlass.h"
#include "cutlass/gemm/collective/collective_builder.hpp"
#include "cutlass/gemm/device/gemm_universal_adapter.h"
#include "cutlass/gemm/kernel/gemm_universal.hpp"
#include "cutlass/epilogue/collective/collective_builder.hpp"

using ElemA = int8_t;
using ElemB = int8_t;
using ElemCD = int8_t;
using Acc  = int32_t;
using TileShape    = cute::Shape<cute::_128, cute::_64, cute::_32>;
using ClusterShape = cute::Shape<cute::_1, cute::_2, cute::_1>;

using CollectiveEpilogue = typename cutlass::epilogue::collective::CollectiveBuilder<
    cutlass::arch::Sm90, cutlass::arch::OpClassTensorOp,
    TileShape, ClusterShape,
    cutlass::epilogue::collective::EpilogueTileAuto,
    Acc, Acc,
    ElemCD, cutlass::layout::RowMajor, 128 / cutlass::sizeof_bits<ElemCD>::value,
    ElemCD, cutlass::layout::RowMajor, 128 / cutlass::sizeof_bits<ElemCD>::value,
    cutlass::epilogue::collective::EpilogueScheduleAuto
  >::CollectiveOp;

using CollectiveMainloop = typename cutlass::gemm::collective::CollectiveBuilder<
    cutlass::arch::Sm90, cutlass::arch::OpClassTensorOp,
    ElemA, cutlass::layout::RowMajor, 128 / cutlass::sizeof_bits<ElemA>::value,
    ElemB, cutlass::layout::ColumnMajor, 128 / cutlass::sizeof_bits<ElemB>::value,
    Acc,
    TileShape, ClusterShape,
    cutlass::gemm::collective::StageCount<5>,
    cutlass::gemm::collective::KernelScheduleAuto
  >::CollectiveOp;

using GemmKernel = cutlass::gemm::kernel::GemmUniversal<
    cute::Shape<int,int,int,int>,
    CollectiveMainloop,
    CollectiveEpilogue
>;
using Gemm = cutlass::gemm::device::GemmUniversalAdapter<GemmKernel>;

// Force the device kernel symbol into the cubin without needing a host main.
auto* _anchor = &cutlass::device_kernel<GemmKernel>;


// ===== COMPILED SASS (sm_90a) =====

	.target	sm_90a

	.elftype	@"ET_EXEC"


//--------------------- .note.nv.tkinfo           --------------------------
	.section	.note.nv.tkinfo,"",@"SHT_NOTE"
	.sectionflags	@"SHF_NOTE_NV_TKINFO"
	.tkinfo
        /*0018*/ 	.word	0x00000002
        /*0030*/ 	.string	""
        /*0030*/ 	.string	"ptxas"
        /*0030*/ 	.string	"Cuda compilation tools, release 13.0, V13.0.88"
        /*0030*/ 	.string	"Build cuda_13.0.r13.0/compiler.36424714_0"
        /*0030*/ 	.string	"-arch sm_90a -m 64 "



//--------------------- .note.nv.cuinfo           --------------------------
	.section	.note.nv.cuinfo,"",@"SHT_NOTE"
	.sectionflags	@"SHF_NOTE_NV_CUINFO"
        /*0018*/ 	.short	0x0002
        /*001a*/ 	.short	0x005a
        /*001c*/ 	.short	0x0082
	.zero		2


//--------------------- .nv.info                  --------------------------
	.section	.nv.info,"",@"SHT_CUDA_INFO"
	.align	4


	//----- nvinfo : EIATTR_REGCOUNT
	.align		4
        /*0000*/ 	.byte	0x04, 0x2f
        /*0002*/ 	.short	(.L_15 - .L_14)
	.align		4
.L_14:
        /*0004*/ 	.word	index@(_ZN7cutlass13device_kernelINS_4gemm6kernel13GemmUniversalIN4cute5tupleIJiiiiEEENS1_10collective13CollectiveMmaINS1_34MainloopSm90TmaGmmaWarpSpecializedILi5ENS5_IJNS4_1CILi1EEENSA_ILi2EEESB_EEENS1_35KernelTmaWarpSpecializedCooperativeEEENS5_IJNSA_ILi128EEENSA_ILi64EEENSA_ILi32EEEEEEaNS5_IJlSB_lEEEaSK_NS4_8TiledMMAINS4_8MMA_AtomIJNS4_4SM904GMMA26MMA_64x64x32_S32S8S8_SS_TNEEEENS4_6LayoutINS5_IJSC_SB_SB_EEENS5_IJSB_NSA_ILi0EEEST_EEEEENS5_IJNS4_10UnderscoreESW_SW_EEEEENS4_23SM90_TMA_LOAD_MULTICASTENS4_14ComposedLayoutINS4_7SwizzleILi1ELi4ELi3EEENS4_18smem_ptr_flag_bitsILi8EEENSR_INS5_IJNSA_ILi8EEESI_EEENS5_IJSI_SB_EEEEEEEvNS4_8identityENS4_13SM90_TMA_LOADES19_vS1A_EENS_8epilogue10collective6detail29Sm90TmaWarpSpecializedAdapterINS1E_15DefaultEpilogueIaSK_SK_NS1D_6thread17LinearCombinationIaLi1EiiLNS1I_9ScaleType4KindE0ELNS_15FloatRoundStyleE2EaEENS1_15EpilogueDefaultEEEEEvvEEEEvNT_6ParamsE)
        /*0008*/ 	.word	0x000000a8


	//----- nvinfo : EIATTR_FRAME_SIZE
	.align		4
.L_15:
        /*000c*/ 	.byte	0x04, 0x11
        /*000e*/ 	.short	(.L_17 - .L_16)
	.align		4
.L_16:
        /*0010*/ 	.word	index@(_ZN7cutlass13device_kernelINS_4gemm6kernel13GemmUniversalIN4cute5tupleIJiiiiEEENS1_10collective13CollectiveMmaINS1_34MainloopSm90TmaGmmaWarpSpecializedILi5ENS5_IJNS4_1CILi1EEENSA_ILi2EEESB_EEENS1_35KernelTmaWarpSpecializedCooperativeEEENS5_IJNSA_ILi128EEENSA_ILi64EEENSA_ILi32EEEEEEaNS5_IJlSB_lEEEaSK_NS4_8TiledMMAINS4_8MMA_AtomIJNS4_4SM904GMMA26MMA_64x64x32_S32S8S8_SS_TNEEEENS4_6LayoutINS5_IJSC_SB_SB_EEENS5_IJSB_NSA_ILi0EEEST_EEEEENS5_IJNS4_10UnderscoreESW_SW_EEEEENS4_23SM90_TMA_LOAD_MULTICASTENS4_14ComposedLayoutINS4_7SwizzleILi1ELi4ELi3EEENS4_18smem_ptr_flag_bitsILi8EEENSR_INS5_IJNSA_ILi8EEESI_EEENS5_IJSI_SB_EEEEEEEvNS4_8identityENS4_13SM90_TMA_LOADES19_vS1A_EENS_8epilogue10collective6detail29Sm90TmaWarpSpecializedAdapterINS1E_15DefaultEpilogueIaSK_SK_NS1D_6thread17LinearCombinationIaLi1EiiLNS1I_9ScaleType4KindE0ELNS_15FloatRoundStyleE2EaEENS1_15EpilogueDefaultEEEEEvvEEEEvNT_6ParamsE)
        /*0014*/ 	.word	0x00000000


	//----- nvinfo : EIATTR_MIN_STACK_SIZE
	.align		4
.L_17:
        /*0018*/ 	.byte	0x04, 0x12
        /*001a*/ 	.short	(.L_19 - .L_18)
	.align		4
.L_18:
        /*001c*/ 	.word	index@(_ZN7cutlass13device_kernelINS_4gemm6kernel13GemmUniversalIN4cute5tupleIJiiiiEEENS1_10collective13CollectiveMmaINS1_34MainloopSm90TmaGmmaWarpSpecializedILi5ENS5_IJNS4_1CILi1EEENSA_ILi2EEESB_EEENS1_35KernelTmaWarpSpecializedCooperativeEEENS5_IJNSA_ILi128EEENSA_ILi64EEENSA_ILi32EEEEEEaNS5_IJlSB_lEEEaSK_NS4_8TiledMMAINS4_8MMA_AtomIJNS4_4SM904GMMA26MMA_64x64x32_S32S8S8_SS_TNEEEENS4_6LayoutINS5_IJSC_SB_SB_EEENS5_IJSB_NSA_ILi0EEEST_EEEEENS5_IJNS4_10UnderscoreESW_SW_EEEEENS4_23SM90_TMA_LOAD_MULTICASTENS4_14ComposedLayoutINS4_7SwizzleILi1ELi4ELi3EEENS4_18smem_ptr_flag_bitsILi8EEENSR_INS5_IJNSA_ILi8EEESI_EEENS5_IJSI_SB_EEEEEEEvNS4_8identityENS4_13SM90_TMA_LOADES19_vS1A_EENS_8epilogue10collective6detail29Sm90TmaWarpSpecializedAdapterINS1E_15DefaultEpilogueIaSK_SK_NS1D_6thread17LinearCombinationIaLi1EiiLNS1I_9ScaleType4KindE0ELNS_15FloatRoundStyleE2EaEENS1_15EpilogueDefaultEEEEEvvEEEEvNT_6ParamsE)
        /*0020*/ 	.word	0x00000000
.L_19:


//--------------------- .nv.compat                --------------------------
	.section	.nv.compat,"",@"SHT_CUDA_COMPAT_INFO"
	.align	4
        /*0000*/ 	.byte	0x02, 0x09, 0x01, 0x00, 0x02, 0x02, 0x04, 0x00, 0x02, 0x05, 0x05, 0x00, 0x03, 0x07, 0x01, 0x01
        /*0010*/ 	.byte	0x02, 0x03, 0x01, 0x00, 0x02, 0x06, 0x01, 0x00, 0x04, 0x0b, 0x08, 0x00, 0x00, 0x00, 0x00, 0x00
        /*0020*/ 	.byte	0x00, 0x00, 0x00, 0x00


//--------------------- .nv.info._ZN7cutlass13device_kernelINS_4gemm6kernel13GemmUniversalIN4cute5tupleIJiiiiEEENS1_10collective13CollectiveMmaINS1_34MainloopSm90TmaGmmaWarpSpecializedILi5ENS5_IJNS4_1CILi1EEENSA_ILi2EEESB_EEENS1_35KernelTmaWarpSpecializedCooperativeEEENS5_IJNSA_ILi128EEENSA_ILi64EEENSA_ILi32EEEEEEaNS5_IJlSB_lEEEaSK_NS4_8TiledMMAINS4_8MMA_AtomIJNS4_4SM904GMMA26MMA_64x64x32_S32S8S8_SS_TNEEEENS4_6LayoutINS5_IJSC_SB_SB_EEENS5_IJSB_NSA_ILi0EEEST_EEEEENS5_IJNS4_10UnderscoreESW_SW_EEEEENS4_23SM90_TMA_LOAD_MULTICASTENS4_14ComposedLayoutINS4_7SwizzleILi1ELi4ELi3EEENS4_18smem_ptr_flag_bitsILi8EEENSR_INS5_IJNSA_ILi8EEESI_EEENS5_IJSI_SB_EEEEEEEvNS4_8identityENS4_13SM90_TMA_LOADES19_vS1A_EENS_8epilogue10collective6detail29Sm90TmaWarpSpecializedAdapterINS1E_15DefaultEpilogueIaSK_SK_NS1D_6thread17LinearCombinationIaLi1EiiLNS1I_9ScaleType4KindE0ELNS_15FloatRoundStyleE2EaEENS1_15EpilogueDefaultEEEEEvvEEEEvNT_6ParamsE --------------------------
	.section	.nv.info._ZN7cutlass13device_kernelINS_4gemm6kernel13GemmUniversalIN4cute5tupleIJiiiiEEENS1_10collective13CollectiveMmaINS1_34MainloopSm90TmaGmmaWarpSpecializedILi5ENS5_IJNS4_1CILi1EEENSA_ILi2EEESB_EEENS1_35KernelTmaWarpSpecializedCooperativeEEENS5_IJNSA_ILi128EEENSA_ILi64EEENSA_ILi32EEEEEEaNS5_IJlSB_lEEEaSK_NS4_8TiledMMAINS4_8MMA_AtomIJNS4_4SM904GMMA26MMA_64x64x32_S32S8S8_SS_TNEEEENS4_6LayoutINS5_IJSC_SB_SB_EEENS5_IJSB_NSA_ILi0EEEST_EEEEENS5_IJNS4_10UnderscoreESW_SW_EEEEENS4_23SM90_TMA_LOAD_MULTICASTENS4_14ComposedLayoutINS4_7SwizzleILi1ELi4ELi3EEENS4_18smem_ptr_flag_bitsILi8EEENSR_INS5_IJNSA_ILi8EEESI_EEENS5_IJSI_SB_EEEEEEEvNS4_8identityENS4_13SM90_TMA_LOADES19_vS1A_EENS_8epilogue10collective6detail29Sm90TmaWarpSpecializedAdapterINS1E_15DefaultEpilogueIaSK_SK_NS1D_6thread17LinearCombinationIaLi1EiiLNS1I_9ScaleType4KindE0ELNS_15FloatRoundStyleE2EaEENS1_15EpilogueDefaultEEEEEvvEEEEvNT_6ParamsE,"",@"SHT_CUDA_INFO"
	.sectionflags	@""
	.align	4


	//----- nvinfo : EIATTR_CUDA_API_VERSION
	.align		4
        /*0000*/ 	.byte	0x04, 0x37
        /*0002*/ 	.short	(.L_21 - .L_20)
.L_20:
        /*0004*/ 	.word	0x00000082


	//----- nvinfo : EIATTR_KPARAM_INFO
	.align		4
.L_21:
        /*0008*/ 	.byte	0x04, 0x17
        /*000a*/ 	.short	(.L_23 - .L_22)
.L_22:
        /*000c*/ 	.word	0x00000000
        /*0010*/ 	.short	0x0000
        /*0012*/ 	.short	0x0070
        /*0014*/ 	.byte	0x00, 0xf0, 0x01, 0x10


	//----- nvinfo : EIATTR_SPARSE_MMA_MASK
	.align		4
.L_23:
        /*0018*/ 	.byte	0x03, 0x50
        /*001a*/ 	.short	0x0000


	//----- nvinfo : EIATTR_MAXREG_COUNT
	.align		4
        /*001c*/ 	.byte	0x03, 0x1b
        /*001e*/ 	.short	0x00a8


	//----- nvinfo : EIATTR_NUM_BARRIERS
	.align		4
        /*0020*/ 	.byte	0x02, 0x4c
        /*0022*/ 	.byte	0x01
	.zero		1


	//----- nvinfo : EIATTR_EXTERNS
	.align		4
        /*0024*/ 	.byte	0x04, 0x0f
        /*0026*/ 	.short	(.L_25 - .L_24)


	//   ....[0]....
	.align		4
.L_24:
        /*0028*/ 	.word	index@(__assertfail)


	//----- nvinfo : EIATTR_MERCURY_ISA_VERSION
	.align		4
.L_25:
        /*002c*/ 	.byte	0x03, 0x5f
        /*002e*/ 	.short	0x0101


	//----- nvinfo : EIATTR_INT_WARP_WIDE_INSTR_OFFSETS
	.align		4
        /*0030*/ 	.byte	0x04, 0x31
        /*0032*/ 	.short	(.L_27 - .L_26)


	//   ....[0]....
.L_26:
        /*0034*/ 	.word	0x00000450


	//   ....[1]....
        /*0038*/ 	.word	0x00000470


	//   ....[2]....
        /*003c*/ 	.word	0x00000640


	//   ....[3]....
        /*0040*/ 	.word	0x00001b80


	//----- nvinfo : EIATTR_COOP_GROUP_MASK_REGIDS
	.align		4
.L_27:
        /*0044*/ 	.byte	0x04, 0x29
        /*0046*/ 	.short	(.L_29 - .L_28)


	//   ....[0]....
.L_28:
        /*0048*/ 	.word	0xffffffff


	//   ....[1]....
        /*004c*/ 	.word	0xffffffff


	//   ....[2]....
        /*0050*/ 	.word	0xffffffff


	//   ....[3]....
        /*0054*/ 	.word	0xffffffff


	//   ....[4]....
        /*0058*/ 	.word	0xffffffff


	//   ....[5]....
        /*005c*/ 	.word	0xffffffff


	//----- nvinfo : EIATTR_COOP_GROUP_INSTR_OFFSETS
	.align		4
.L_29:
        /*0060*/ 	.byte	0x04, 0x28
        /*0062*/ 	.short	(.L_31 - .L_30)


	//   ....[0]....
.L_30:
        /*0064*/ 	.word	0x00000060


	//   ....[1]....
        /*0068*/ 	.word	0x00000070


	//   ....[2]....
        /*006c*/ 	.word	0x00000130


	//   ....[3]....
        /*0070*/ 	.word	0x000002f0


	//   ....[4]....
        /*0074*/ 	.word	0x000007b0


	//   ....[5]....
        /*0078*/ 	.word	0x000013d0


	//----- nvinfo : EIATTR_REG_RECONFIG
	.align		4
.L_31:
        /*007c*/ 	.byte	0x01, 0x54
	.zero		2


	//----- nvinfo : EIATTR_SYSCALL_OFFSETS
	.align		4
        /*0080*/ 	.byte	0x04, 0x46
        /*0082*/ 	.short	(.L_33 - .L_32)


	//   ....[0]....
.L_32:
        /*0084*/ 	.word	0x000015c0


	//----- nvinfo : EIATTR_MBARRIER_INSTR_OFFSETS
	.align		4
.L_33:
        /*0088*/ 	.byte	0x04, 0x39
        /*008a*/ 	.short	(.L_35 - .L_34)


	//   ....[0]....
.L_34:
        /*008c*/ 	.word	0x00000230
        /*0090*/ 	.word	0x000000ff
        /*0094*/ 	.word	0x00000000
        /*0098*/ 	.short	0x0100
        /*009a*/ 	.byte	0x08
	.zero		1


	//   ....[1]....
        /*009c*/ 	.word	0x00000240
        /*00a0*/ 	.word	0x000000ff
        /*00a4*/ 	.word	0x00000028
        /*00a8*/ 	.short	0x0100
        /*00aa*/ 	.byte	0x08
	.zero		1


	//   ....[2]....
        /*00ac*/ 	.word	0x00000250
        /*00b0*/ 	.word	0x000000ff
        /*00b4*/ 	.word	0x00000008
        /*00b8*/ 	.short	0x0100
        /*00ba*/ 	.byte	0x08
	.zero		1


	//   ....[3]....
        /*00bc*/ 	.word	0x00000260
        /*00c0*/ 	.word	0x000000ff
        /*00c4*/ 	.word	0x00000030
        /*00c8*/ 	.short	0x0100
        /*00ca*/ 	.byte	0x08
	.zero		1


	//   ....[4]....
        /*00cc*/ 	.word	0x00000270
        /*00d0*/ 	.word	0x000000ff
        /*00d4*/ 	.word	0x00000010
        /*00d8*/ 	.short	0x0100
        /*00da*/ 	.byte	0x08
	.zero		1


	//   ....[5]....
        /*00dc*/ 	.word	0x00000280
        /*00e0*/ 	.word	0x000000ff
        /*00e4*/ 	.word	0x00000038
        /*00e8*/ 	.short	0x0100
        /*00ea*/ 	.byte	0x08
	.zero		1


	//   ....[6]....
        /*00ec*/ 	.word	0x00000290
        /*00f0*/ 	.word	0x000000ff
        /*00f4*/ 	.word	0x00000018
        /*00f8*/ 	.short	0x0100
        /*00fa*/ 	.byte	0x08
	.zero		1


	//   ....[7]....
        /*00fc*/ 	.word	0x000002a0
        /*0100*/ 	.word	0x000000ff
        /*0104*/ 	.word	0x00000040
        /*0108*/ 	.short	0x0100
        /*010a*/ 	.byte	0x08
	.zero		1


	//   ....[8]....
        /*010c*/ 	.word	0x000002b0
        /*0110*/ 	.word	0x000000ff
        /*0114*/ 	.word	0x00000020
        /*0118*/ 	.short	0x0100
        /*011a*/ 	.byte	0x08
	.zero		1


	//   ....[9]....
        /*011c*/ 	.word	0x000002c0
        /*0120*/ 	.word	0x000000ff
        /*0124*/ 	.word	0x00000048
        /*0128*/ 	.short	0x0100
        /*012a*/ 	.byte	0x08
	.zero		1


	//   ....[10]....
        /*012c*/ 	.word	0x000006e0
        /*0130*/ 	.word	0x000000ff
        /*0134*/ 	.word	0x00000060
        /*0138*/ 	.short	0x0100
        /*013a*/ 	.byte	0x06
	.zero		1


	//   ....[11]....
        /*013c*/ 	.word	0x00000760
        /*0140*/ 	.word	0x000000ff
        /*0144*/ 	.word	0x00000068
        /*0148*/ 	.short	0x0100
        /*014a*/ 	.byte	0x06
	.zero		1


	//   ....[12]....
        /*014c*/ 	.word	0x00001690
        /*0150*/ 	.word	0x00000003
        /*0154*/ 	.word	0x00000000
        /*0158*/ 	.short	0x010a
        /*015a*/ 	.byte	0x3f
	.zero		1


	//   ....[13]....
        /*015c*/ 	.word	0x000016f0
        /*0160*/ 	.word	0x00000003
        /*0164*/ 	.word	0x00000000
        /*0168*/ 	.short	0x010a
        /*016a*/ 	.byte	0x3f
	.zero		1


	//   ....[14]....
        /*016c*/ 	.word	0x00001900
        /*0170*/ 	.word	0x00000005
        /*0174*/ 	.word	0x00000000
        /*0178*/ 	.short	0x010a
        /*017a*/ 	.byte	0x3f
	.zero		1


	//   ....[15]....
        /*017c*/ 	.word	0x00001940
        /*0180*/ 	.word	0x00000005
        /*0184*/ 	.word	0x00000000
        /*0188*/ 	.short	0x010a
        /*018a*/ 	.byte	0x3f
	.zero		1


	//   ....[16]....
        /*018c*/ 	.word	0x00001a30
        /*0190*/ 	.word	0x00000004
        /*0194*/ 	.word	0x00000000
        /*0198*/ 	.short	0x0101
        /*019a*/ 	.byte	0x3f
	.zero		1


	//   ....[17]....
        /*019c*/ 	.word	0x00001c20
        /*01a0*/ 	.word	0x00000000
        /*01a4*/ 	.word	0x00000000
        /*01a8*/ 	.short	0x0101
        /*01aa*/ 	.byte	0x3f
	.zero		1


	//   ....[18]....
        /*01ac*/ 	.word	0x00004900
        /*01b0*/ 	.word	0x00000014
        /*01b4*/ 	.word	0x00000028
        /*01b8*/ 	.short	0x010a
        /*01ba*/ 	.byte	0x3f
	.zero		1


	//   ....[19]....
        /*01bc*/ 	.word	0x00004c80
        /*01c0*/ 	.word	0x00000006
        /*01c4*/ 	.word	0x00000068
        /*01c8*/ 	.short	0x0101
        /*01ca*/ 	.byte	0x3f
	.zero		1


	//   ....[20]....
        /*01cc*/ 	.word	0x000053d0
        /*01d0*/ 	.word	0x00000007
        /*01d4*/ 	.word	0x00000000
        /*01d8*/ 	.short	0x010a
        /*01da*/ 	.byte	0x3f
	.zero		1


	//   ....[21]....
        /*01dc*/ 	.word	0x00005450
        /*01e0*/ 	.word	0x00000006
        /*01e4*/ 	.word	0x00000000
        /*01e8*/ 	.short	0x010a
        /*01ea*/ 	.byte	0x3f
	.zero		1


	//   ....[22]....
        /*01ec*/ 	.word	0x000054e0
        /*01f0*/ 	.word	0x00000007
        /*01f4*/ 	.word	0x00000000
        /*01f8*/ 	.short	0x010a
        /*01fa*/ 	.byte	0x3f
	.zero		1


	//   ....[23]....
        /*01fc*/ 	.word	0x00005570
        /*0200*/ 	.word	0x00000006
        /*0204*/ 	.word	0x00000000
        /*0208*/ 	.short	0x010a
        /*020a*/ 	.byte	0x3f
	.zero		1


	//   ....[24]....
        /*020c*/ 	.word	0x00005600
        /*0210*/ 	.word	0x00000005
        /*0214*/ 	.word	0x00000000
        /*0218*/ 	.short	0x010a
        /*021a*/ 	.byte	0x3f
	.zero		1


	//   ....[25]....
        /*021c*/ 	.word	0x00005660
        /*0220*/ 	.word	0x00000003
        /*0224*/ 	.word	0x00000000
        /*0228*/ 	.short	0x010a
        /*022a*/ 	.byte	0x3f
	.zero		1


	//   ....[26]....
        /*022c*/ 	.word	0x000056b0
        /*0230*/ 	.word	0x00000005
        /*0234*/ 	.word	0x00000000
        /*0238*/ 	.short	0x010a
        /*023a*/ 	.byte	0x3f
	.zero		1


	//   ....[27]....
        /*023c*/ 	.word	0x00005780
        /*0240*/ 	.word	0x00000014
        /*0244*/ 	.word	0x00000028
        /*0248*/ 	.short	0x010a
        /*024a*/ 	.byte	0x3f
	.zero		1


	//   ....[28]....
        /*024c*/ 	.word	0x00005850
        /*0250*/ 	.word	0x00000007
        /*0254*/ 	.word	0x00000000
        /*0258*/ 	.short	0x010a
        /*025a*/ 	.byte	0x3f
	.zero		1


	//   ....[29]....
        /*025c*/ 	.word	0x000058a0
        /*0260*/ 	.word	0x00000006
        /*0264*/ 	.word	0x00000000
        /*0268*/ 	.short	0x010a
        /*026a*/ 	.byte	0x3f
	.zero		1


	//   ....[30]....
        /*026c*/ 	.word	0x000058f0
        /*0270*/ 	.word	0x00000007
        /*0274*/ 	.word	0x00000000
        /*0278*/ 	.short	0x010a
        /*027a*/ 	.byte	0x3f
	.zero		1


	//   ....[31]....
        /*027c*/ 	.word	0x00005940
        /*0280*/ 	.word	0x00000006
        /*0284*/ 	.word	0x00000000
        /*0288*/ 	.short	0x010a
        /*028a*/ 	.byte	0x3f
	.zero		1


	//----- nvinfo : EIATTR_NUM_MBARRIERS
	.align		4
.L_35:
        /*028c*/ 	.byte	0x03, 0x38
        /*028e*/ 	.short	0x000c


	//----- nvinfo : EIATTR_EXIT_INSTR_OFFSETS
	.align		4
        /*0290*/ 	.byte	0x04, 0x1c
        /*0292*/ 	.short	(.L_37 - .L_36)


	//   ....[0]....
.L_36:
        /*0294*/ 	.word	0x00000980


	//   ....[1]....
        /*0298*/ 	.word	0x00001190


	//   ....[2]....
        /*029c*/ 	.word	0x00004080


	//   ....[3]....
        /*02a0*/ 	.word	0x000045e0


	//   ....[4]....
        /*02a4*/ 	.word	0x00005650


	//----- nvinfo : EIATTR_MAX_THREADS
	.align		4
.L_37:
        /*02a8*/ 	.byte	0x04, 0x05
        /*02aa*/ 	.short	(.L_39 - .L_38)
.L_38:
        /*02ac*/ 	.word	0x00000180
        /*02b0*/ 	.word	0x00000001
        /*02b4*/ 	.word	0x00000001


	//----- nvinfo : EIATTR_CRS_STACK_SIZE
	.align		4
.L_39:
        /*02b8*/ 	.byte	0x04, 0x1e
        /*02ba*/ 	.short	(.L_41 - .L_40)
.L_40:
        /*02bc*/ 	.word	0x00000000


	//----- nvinfo : EIATTR_CBANK_PARAM_SIZE
	.align		4
.L_41:
        /*02c0*/ 	.byte	0x03, 0x19
        /*02c2*/ 	.short	0x0470


	//----- nvinfo : EIATTR_PARAM_CBANK
	.align		4
        /*02c4*/ 	.byte	0x04, 0x0a
        /*02c6*/ 	.short	(.L_43 - .L_42)
	.align		4
.L_42:
        /*02c8*/ 	.word	index@(.nv.constant0._ZN7cutlass13device_kernelINS_4gemm6kernel13GemmUniversalIN4cute5tupleIJiiiiEEENS1_10collective13CollectiveMmaINS1_34MainloopSm90TmaGmmaWarpSpecializedILi5ENS5_IJNS4_1CILi1EEENSA_ILi2EEESB_EEENS1_35KernelTmaWarpSpecializedCooperativeEEENS5_IJNSA_ILi128EEENSA_ILi64EEENSA_ILi32EEEEEEaNS5_IJlSB_lEEEaSK_NS4_8TiledMMAINS4_8MMA_AtomIJNS4_4SM904GMMA26MMA_64x64x32_S32S8S8_SS_TNEEEENS4_6LayoutINS5_IJSC_SB_SB_EEENS5_IJSB_NSA_ILi0EEEST_EEEEENS5_IJNS4_10UnderscoreESW_SW_EEEEENS4_23SM90_TMA_LOAD_MULTICASTENS4_14ComposedLayoutINS4_7SwizzleILi1ELi4ELi3EEENS4_18smem_ptr_flag_bitsILi8EEENSR_INS5_IJNSA_ILi8EEESI_EEENS5_IJSI_SB_EEEEEEEvNS4_8identityENS4_13SM90_TMA_LOADES19_vS1A_EENS_8epilogue10collective6detail29Sm90TmaWarpSpecializedAdapterINS1E_15DefaultEpilogueIaSK_SK_NS1D_6thread17LinearCombinationIaLi1EiiLNS1I_9ScaleType4KindE0ELNS_15FloatRoundStyleE2EaEENS1_15EpilogueDefaultEEEEEvvEEEEvNT_6ParamsE)
        /*02cc*/ 	.short	0x0210
        /*02ce*/ 	.short	0x0470


	//----- nvinfo : EIATTR_SW_WAR
	.align		4
.L_43:
        /*02d0*/ 	.byte	0x04, 0x36
        /*02d2*/ 	.short	(.L_45 - .L_44)
.L_44:
        /*02d4*/ 	.word	0x00000008
.L_45:


//--------------------- .nv.callgraph             --------------------------
	.section	.nv.callgraph,"",@"SHT_CUDA_CALLGRAPH"
	.align	4
	.sectionentsize	8
	.align		4
        /*0000*/ 	.word	0x00000000
	.align		4
        /*0004*/ 	.word	0xffffffff
	.align		4
        /*0008*/ 	.word	index@(_ZN7cutlass13device_kernelINS_4gemm6kernel13GemmUniversalIN4cute5tupleIJiiiiEEENS1_10collective13CollectiveMmaINS1_34MainloopSm90TmaGmmaWarpSpecializedILi5ENS5_IJNS4_1CILi1EEENSA_ILi2EEESB_EEENS1_35KernelTmaWarpSpecializedCooperativeEEENS5_IJNSA_ILi128EEENSA_ILi64EEENSA_ILi32EEEEEEaNS5_IJlSB_lEEEaSK_NS4_8TiledMMAINS4_8MMA_AtomIJNS4_4SM904GMMA26MMA_64x64x32_S32S8S8_SS_TNEEEENS4_6LayoutINS5_IJSC_SB_SB_EEENS5_IJSB_NSA_ILi0EEEST_EEEEENS5_IJNS4_10UnderscoreESW_SW_EEEEENS4_23SM90_TMA_LOAD_MULTICASTENS4_14ComposedLayoutINS4_7SwizzleILi1ELi4ELi3EEENS4_18smem_ptr_flag_bitsILi8EEENSR_INS5_IJNSA_ILi8EEESI_EEENS5_IJSI_SB_EEEEEEEvNS4_8identityENS4_13SM90_TMA_LOADES19_vS1A_EENS_8epilogue10collective6detail29Sm90TmaWarpSpecializedAdapterINS1E_15DefaultEpilogueIaSK_SK_NS1D_6thread17LinearCombinationIaLi1EiiLNS1I_9ScaleType4KindE0ELNS_15FloatRoundStyleE2EaEENS1_15EpilogueDefaultEEEEEvvEEEEvNT_6ParamsE)
	.align		4
        /*000c*/ 	.word	index@(__assertfail)
	.align		4
        /*0010*/ 	.word	0x00000000
	.align		4
        /*0014*/ 	.word	0xfffffffe
	.align		4
        /*0018*/ 	.word	0x00000000
	.align		4
        /*001c*/ 	.word	0xfffffffd
	.align		4
        /*0020*/ 	.word	0x00000000
	.align		4
        /*0024*/ 	.word	0xfffffffc


//--------------------- .nv.constant4             --------------------------
	.section	.nv.constant4,"a",@progbits
	.align	8
	.align		8
.nv.constant4:
        /*0000*/ 	.dword	__assertfail
	.align		8
        /*0008*/ 	.dword	__unnamed_1
	.align		8
        /*0010*/ 	.dword	_ZN39_INTERNAL_059f51a8_4_k_cu_49b0ae6d_49374cuda3std3__45__cpo5beginE
	.align		8
        /*0018*/ 	.dword	_ZN39_INTERNAL_059f51a8_4_k_cu_49b0ae6d_49374cuda3std3__45__cpo3endE
	.align		8
        /*0020*/ 	.dword	_ZN39_INTERNAL_059f51a8_4_k_cu_49b0ae6d_49374cuda3std3__45__cpo6cbeginE
	.align		8
        /*0028*/ 	.dword	_ZN39_INTERNAL_059f51a8_4_k_cu_49b0ae6d_49374cuda3std3__45__cpo4cendE
	.align		8
        /*0030*/ 	.dword	_ZN39_INTERNAL_059f51a8_4_k_cu_49b0ae6d_49374cuda3std3__441_GLOBAL__N__059f51a8_4_k_cu_49b0ae6d_49376ignoreE
	.align		8
        /*0038*/ 	.dword	_ZN39_INTERNAL_059f51a8_4_k_cu_49b0ae6d_49374cuda3std3__419piecewise_constructE
	.align		8
        /*0040*/ 	.dword	_ZN39_INTERNAL_059f51a8_4_k_cu_49b0ae6d_49374cuda3std3__48in_placeE
	.align		8
        /*0048*/ 	.dword	_ZN39_INTERNAL_059f51a8_4_k_cu_49b0ae6d_49374cuda3std6ranges3__45__cpo4swapE
	.align		8
        /*0050*/ 	.dword	_ZN39_INTERNAL_059f51a8_4_k_cu_49b0ae6d_49374cuda3std6ranges3__45__cpo9iter_moveE
	.align		8
        /*0058*/ 	.dword	_ZN39_INTERNAL_059f51a8_4_k_cu_49b0ae6d_49374cute7productE
	.align		8
        /*0060*/ 	.dword	_ZN39_INTERNAL_059f51a8_4_k_cu_49b0ae6d_49374cute1_E
	.align		8
        /*0068*/ 	.dword	$str$22
	.align		8
        /*0070*/ 	.dword	$str$23


//--------------------- .text._ZN7cutlass13device_kernelINS_4gemm6kernel13GemmUniversalIN4cute5tupleIJiiiiEEENS1_10collective13CollectiveMmaINS1_34MainloopSm90TmaGmmaWarpSpecializedILi5ENS5_IJNS4_1CILi1EEENSA_ILi2EEESB_EEENS1_35KernelTmaWarpSpecializedCooperativeEEENS5_IJNSA_ILi128EEENSA_ILi64EEENSA_ILi32EEEEEEaNS5_IJlSB_lEEEaSK_NS4_8TiledMMAINS4_8MMA_AtomIJNS4_4SM904GMMA26MMA_64x64x32_S32S8S8_SS_TNEEEENS4_6LayoutINS5_IJSC_SB_SB_EEENS5_IJSB_NSA_ILi0EEEST_EEEEENS5_IJNS4_10UnderscoreESW_SW_EEEEENS4_23SM90_TMA_LOAD_MULTICASTENS4_14ComposedLayoutINS4_7SwizzleILi1ELi4ELi3EEENS4_18smem_ptr_flag_bitsILi8EEENSR_INS5_IJNSA_ILi8EEESI_EEENS5_IJSI_SB_EEEEEEEvNS4_8identityENS4_13SM90_TMA_LOADES19_vS1A_EENS_8epilogue10collective6detail29Sm90TmaWarpSpecializedAdapterINS1E_15DefaultEpilogueIaSK_SK_NS1D_6thread17LinearCombinationIaLi1EiiLNS1I_9ScaleType4KindE0ELNS_15FloatRoundStyleE2EaEENS1_15EpilogueDefaultEEEEEvvEEEEvNT_6ParamsE --------------------------
	.section	.text._ZN7cutlass13device_kernelINS_4gemm6kernel13GemmUniversalIN4cute5tupleIJiiiiEEENS1_10collective13CollectiveMmaINS1_34MainloopSm90TmaGmmaWarpSpecializedILi5ENS5_IJNS4_1CILi1EEENSA_ILi2EEESB_EEENS1_35KernelTmaWarpSpecializedCooperativeEEENS5_IJNSA_ILi128EEENSA_ILi64EEENSA_ILi32EEEEEEaNS5_IJlSB_lEEEaSK_NS4_8TiledMMAINS4_8MMA_AtomIJNS4_4SM904GMMA26MMA_64x64x32_S32S8S8_SS_TNEEEENS4_6LayoutINS5_IJSC_SB_SB_EEENS5_IJSB_NSA_ILi0EEEST_EEEEENS5_IJNS4_10UnderscoreESW_SW_EEEEENS4_23SM90_TMA_LOAD_MULTICASTENS4_14ComposedLayoutINS4_7SwizzleILi1ELi4ELi3EEENS4_18smem_ptr_flag_bitsILi8EEENSR_INS5_IJNSA_ILi8EEESI_EEENS5_IJSI_SB_EEEEEEEvNS4_8identityENS4_13SM90_TMA_LOADES19_vS1A_EENS_8epilogue10collective6detail29Sm90TmaWarpSpecializedAdapterINS1E_15DefaultEpilogueIaSK_SK_NS1D_6thread17LinearCombinationIaLi1EiiLNS1I_9ScaleType4KindE0ELNS_15FloatRoundStyleE2EaEENS1_15EpilogueDefaultEEEEEvvEEEEvNT_6ParamsE,"ax",@progbits
	.align	128
.text._ZN7cutlass13device_kernelINS_4gemm6kernel13GemmUniversalIN4cute5tupleIJiiiiEEENS1_10collective13CollectiveMmaINS1_34MainloopSm90TmaGmmaWarpSpecializedILi5ENS5_IJNS4_1CILi1EEENSA_ILi2EEESB_EEENS1_35KernelTmaWarpSpecializedCooperativeEEENS5_IJNSA_ILi128EEENSA_ILi64EEENSA_ILi32EEEEEEaNS5_IJlSB_lEEEaSK_NS4_8TiledMMAINS4_8MMA_AtomIJNS4_4SM904GMMA26MMA_64x64x32_S32S8S8_SS_TNEEEENS4_6LayoutINS5_IJSC_SB_SB_EEENS5_IJSB_NSA_ILi0EEEST_EEEEENS5_IJNS4_10UnderscoreESW_SW_EEEEENS4_23SM90_TMA_LOAD_MULTICASTENS4_14ComposedLayoutINS4_7SwizzleILi1ELi4ELi3EEENS4_18smem_ptr_flag_bitsILi8EEENSR_INS5_IJNSA_ILi8EEESI_EEENS5_IJSI_SB_EEEEEEEvNS4_8identityENS4_13SM90_TMA_LOADES19_vS1A_EENS_8epilogue10collective6detail29Sm90TmaWarpSpecializedAdapterINS1E_15DefaultEpilogueIaSK_SK_NS1D_6thread17LinearCombinationIaLi1EiiLNS1I_9ScaleType4KindE0ELNS_15FloatRoundStyleE2EaEENS1_15EpilogueDefaultEEEEEvvEEEEvNT_6ParamsE:
        .type           _ZN7cutlass13device_kernelINS_4gemm6kernel13GemmUniversalIN4cute5tupleIJiiiiEEENS1_10collective13CollectiveMmaINS1_34MainloopSm90TmaGmmaWarpSpecializedILi5ENS5_IJNS4_1CILi1EEENSA_ILi2EEESB_EEENS1_35KernelTmaWarpSpecializedCooperativeEEENS5_IJNSA_ILi128EEENSA_ILi64EEENSA_ILi32EEEEEEaNS5_IJlSB_lEEEaSK_NS4_8TiledMMAINS4_8MMA_AtomIJNS4_4SM904GMMA26MMA_64x64x32_S32S8S8_SS_TNEEEENS4_6LayoutINS5_IJSC_SB_SB_EEENS5_IJSB_NSA_ILi0EEEST_EEEEENS5_IJNS4_10UnderscoreESW_SW_EEEEENS4_23SM90_TMA_LOAD_MULTICASTENS4_14ComposedLayoutINS4_7SwizzleILi1ELi4ELi3EEENS4_18smem_ptr_flag_bitsILi8EEENSR_INS5_IJNSA_ILi8EEESI_EEENS5_IJSI_SB_EEEEEEEvNS4_8identityENS4_13SM90_TMA_LOADES19_vS1A_EENS_8epilogue10collective6detail29Sm90TmaWarpSpecializedAdapterINS1E_15DefaultEpilogueIaSK_SK_NS1D_6thread17LinearCombinationIaLi1EiiLNS1I_9ScaleType4KindE0ELNS_15FloatRoundStyleE2EaEENS1_15EpilogueDefaultEEEEEvvEEEEvNT_6ParamsE,@function
        .size           _ZN7cutlass13device_kernelINS_4gemm6kernel13GemmUniversalIN4cute5tupleIJiiiiEEENS1_10collective13CollectiveMmaINS1_34MainloopSm90TmaGmmaWarpSpecializedILi5ENS5_IJNS4_1CILi1EEENSA_ILi2EEESB_EEENS1_35KernelTmaWarpSpecializedCooperativeEEENS5_IJNSA_ILi128EEENSA_ILi64EEENSA_ILi32EEEEEEaNS5_IJlSB_lEEEaSK_NS4_8TiledMMAINS4_8MMA_AtomIJNS4_4SM904GMMA26MMA_64x64x32_S32S8S8_SS_TNEEEENS4_6LayoutINS5_IJSC_SB_SB_EEENS5_IJSB_NSA_ILi0EEEST_EEEEENS5_IJNS4_10UnderscoreESW_SW_EEEEENS4_23SM90_TMA_LOAD_MULTICASTENS4_14ComposedLayoutINS4_7SwizzleILi1ELi4ELi3EEENS4_18smem_ptr_flag_bitsILi8EEENSR_INS5_IJNSA_ILi8EEESI_EEENS5_IJSI_SB_EEEEEEEvNS4_8identityENS4_13SM90_TMA_LOADES19_vS1A_EENS_8epilogue10collective6detail29Sm90TmaWarpSpecializedAdapterINS1E_15DefaultEpilogueIaSK_SK_NS1D_6thread17LinearCombinationIaLi1EiiLNS1I_9ScaleType4KindE0ELNS_15FloatRoundStyleE2EaEENS1_15EpilogueDefaultEEEEEvvEEEEvNT_6ParamsE,(.L_x_139 - _ZN7cutlass13device_kernelINS_4gemm6kernel13GemmUniversalIN4cute5tupleIJiiiiEEENS1_10collective13CollectiveMmaINS1_34MainloopSm90TmaGmmaWarpSpecializedILi5ENS5_IJNS4_1CILi1EEENSA_ILi2EEESB_EEENS1_35KernelTmaWarpSpecializedCooperativeEEENS5_IJNSA_ILi128EEENSA_ILi64EEENSA_ILi32EEEEEEaNS5_IJlSB_lEEEaSK_NS4_8TiledMMAINS4_8MMA_AtomIJNS4_4SM904GMMA26MMA_64x64x32_S32S8S8_SS_TNEEEENS4_6LayoutINS5_IJSC_SB_SB_EEENS5_IJSB_NSA_ILi0EEEST_EEEEENS5_IJNS4_10UnderscoreESW_SW_EEEEENS4_23SM90_TMA_LOAD_MULTICASTENS4_14ComposedLayoutINS4_7SwizzleILi1ELi4ELi3EEENS4_18smem_ptr_flag_bitsILi8EEENSR_INS5_IJNSA_ILi8EEESI_EEENS5_IJSI_SB_EEEEEEEvNS4_8identityENS4_13SM90_TMA_LOADES19_vS1A_EENS_8epilogue10collective6detail29Sm90TmaWarpSpecializedAdapterINS1E_15DefaultEpilogueIaSK_SK_NS1D_6thread17LinearCombinationIaLi1EiiLNS1I_9ScaleType4KindE0ELNS_15FloatRoundStyleE2EaEENS1_15EpilogueDefaultEEEEEvvEEEEvNT_6ParamsE)
        .other          _ZN7cutlass13device_kernelINS_4gemm6kernel13GemmUniversalIN4cute5tupleIJiiiiEEENS1_10collective13CollectiveMmaINS1_34MainloopSm90TmaGmmaWarpSpecializedILi5ENS5_IJNS4_1CILi1EEENSA_ILi2EEESB_EEENS1_35KernelTmaWarpSpecializedCooperativeEEENS5_IJNSA_ILi128EEENSA_ILi64EEENSA_ILi32EEEEEEaNS5_IJlSB_lEEEaSK_NS4_8TiledMMAINS4_8MMA_AtomIJNS4_4SM904GMMA26MMA_64x64x32_S32S8S8_SS_TNEEEENS4_6LayoutINS5_IJSC_SB_SB_EEENS5_IJSB_NSA_ILi0EEEST_EEEEENS5_IJNS4_10UnderscoreESW_SW_EEEEENS4_23SM90_TMA_LOAD_MULTICASTENS4_14ComposedLayoutINS4_7SwizzleILi1ELi4ELi3EEENS4_18smem_ptr_flag_bitsILi8EEENSR_INS5_IJNSA_ILi8EEESI_EEENS5_IJSI_SB_EEEEEEEvNS4_8identityENS4_13SM90_TMA_LOADES19_vS1A_EENS_8epilogue10collective6detail29Sm90TmaWarpSpecializedAdapterINS1E_15DefaultEpilogueIaSK_SK_NS1D_6thread17LinearCombinationIaLi1EiiLNS1I_9ScaleType4KindE0ELNS_15FloatRoundStyleE2EaEENS1_15EpilogueDefaultEEEEEvvEEEEvNT_6ParamsE,@"STO_CUDA_ENTRY STV_DEFAULT"
_ZN7cutlass13device_kernelINS_4gemm6kernel13GemmUniversalIN4cute5tupleIJiiiiEEENS1_10collective13CollectiveMmaINS1_34MainloopSm90TmaGmmaWarpSpecializedILi5ENS5_IJNS4_1CILi1EEENSA_ILi2EEESB_EEENS1_35KernelTmaWarpSpecializedCooperativeEEENS5_IJNSA_ILi128EEENSA_ILi64EEENSA_ILi32EEEEEEaNS5_IJlSB_lEEEaSK_NS4_8TiledMMAINS4_8MMA_AtomIJNS4_4SM904GMMA26MMA_64x64x32_S32S8S8_SS_TNEEEENS4_6LayoutINS5_IJSC_SB_SB_EEENS5_IJSB_NSA_ILi0EEEST_EEEEENS5_IJNS4_10UnderscoreESW_SW_EEEEENS4_23SM90_TMA_LOAD_MULTICASTENS4_14ComposedLayoutINS4_7SwizzleILi1ELi4ELi3EEENS4_18smem_ptr_flag_bitsILi8EEENSR_INS5_IJNSA_ILi8EEESI_EEENS5_IJSI_SB_EEEEEEEvNS4_8identityENS4_13SM90_TMA_LOADES19_vS1A_EENS_8epilogue10collective6detail29Sm90TmaWarpSpecializedAdapterINS1E_15DefaultEpilogueIaSK_SK_NS1D_6thread17LinearCombinationIaLi1EiiLNS1I_9ScaleType4KindE0ELNS_15FloatRoundStyleE2EaEENS1_15EpilogueDefaultEEEEEvvEEEEvNT_6ParamsE:
[----:B------:R-:W0:Y:S01]  /*0000*/  LDC R1, c[0x0][0x28] ;  /* 0x00000a00ff017b82 */ /* 0x000e220000000800 */
[----:B------:R-:W1:Y:S01]  /*0010*/  S2R R60, SR_TID.X ;  /* 0x00000000003c7919 */ /* 0x000e620000002100 */
[----:B------:R-:W-:Y:S01]  /*0020*/  ELECT P0, URZ, PT ;  /* 0x00000000003f782f */ /* 0x000fe20003800000 */
[----:B------:R-:W-:Y:S01]  /*0030*/  BSSY B0, `(.L_x_0) ;  /* 0x000000f000007945 */ /* 0x000fe20003800000 */
[--C-:B-1----:R-:W-:Y:S02]  /*0040*/  SHF.R.U32.HI R0, RZ, 0x5, R60.reuse ;  /* 0x00000005ff007819 */ /* 0x102fe4000001163c */
[----:B------:R-:W-:-:S03]  /*0050*/  SHF.R.U32.HI R6, RZ, 0x7, R60 ;  /* 0x00000007ff067819 */ /* 0x000fc6000001163c */
[----:B------:R-:W1:Y:S04]  /*0060*/  SHFL.IDX PT, R3, R0, RZ, 0x1f ;  /* 0x00001fff00037589 */ /* 0x000e6800000e0000 */
[----:B------:R2:W3:Y:S01]  /*0070*/  SHFL.IDX PT, R2, R6, RZ, 0x1f ;  /* 0x00001fff06027589 */ /* 0x0004e200000e0000 */
[----:B-1----:R-:W-:-:S13]  /*0080*/  ISETP.NE.OR P0, PT, R3, RZ, !P0 ;  /* 0x000000ff0300720c */ /* 0x002fda0004705670 */
[----:B0-23--:R-:W-:Y:S05]  /*0090*/  @P0 BRA `(.L_x_1) ;  /* 0x0000000000200947 */ /* 0x00dfea0003800000 */
[----:B------:R-:W-:Y:S02]  /*00a0*/  ULDC.64 UR4, c[0x0][0x198] ;  /* 0x0000660000047ab9 */ /* 0x000fe40000000a00 */
[----:B------:R-:W-:Y:S02]  /*00b0*/  UIADD3 UR6, UP0, UR4, 0xf0, URZ ;  /* 0x000000f004067890 */ /* 0x000fe4000ff1e03f */
[----:B------:R-:W-:Y:S02]  /*00c0*/  UIADD3 UR4, UP1, UR4, 0x1f0, URZ ;  /* 0x000001f004047890 */ /* 0x000fe4000ff3e03f */
[----:B------:R-:W-:Y:S02]  /*00d0*/  UIADD3.X UR7, URZ, UR5, URZ, UP0, !UPT ;  /* 0x000000053f077290 */ /* 0x000fe400087fe43f */
[----:B------:R-:W-:-:S07]  /*00e0*/  UIADD3.X UR5, URZ, UR5, URZ, UP1, !UPT ;  /* 0x000000053f057290 */ /* 0x000fce0008ffe43f */
[----:B------:R0:W-:Y:S02]  /*00f0*/  UTMACCTL.PF [UR6] ;  /* 0x00000000060079b9 */ /* 0x0001e40008040000 */
[----:B------:R0:W-:Y:S02]  /*0100*/  UTMACCTL.PF [UR4] ;  /* 0x00000000040079b9 */ /* 0x0001e40008040000 */
[----:B0-----:R-:W-:Y:S01]  /*0110*/  NOP ;  /* 0x0000000000007918 */ /* 0x001fe20000000000 */
.L_x_1:
[----:B------:R-:W-:Y:S05]  /*0120*/  BSYNC B0 ;  /* 0x0000000000007941 */ /* 0x000fea0003800000 */
.L_x_0:
[----:B------:R-:W0:Y:S02]  /*0130*/  SHFL.IDX PT, R5, R0, RZ, 0x1f ;  /* 0x00001fff00057589 */ /* 0x000e2400000e0000 */
[----:B0-----:R-:W-:-:S13]  /*0140*/  ISETP.NE.AND P0, PT, R5, RZ, PT ;  /* 0x000000ff0500720c */ /* 0x001fda0003f05270 */
[----:B------:R-:W-:Y:S05]  /*0150*/  @P0 BRA `(.L_x_2) ;  /* 0x0000000000600947 */ /* 0x000fea0003800000 */
[----:B------:R-:W0:Y:S01]  /*0160*/  S2UR UR8, SR_CgaCtaId ;  /* 0x00000000000879c3 */ /* 0x000e220000008800 */
[----:B------:R-:W-:Y:S01]  /*0170*/  UMOV UR4, 0x400 ;  /* 0x0000040000047882 */ /* 0x000fe20000000000 */
[----:B------:R-:W-:Y:S01]  /*0180*/  UMOV UR5, 0x1 ;  /* 0x0000000100057882 */ /* 0x000fe20000000000 */
[----:B------:R-:W-:Y:S01]  /*0190*/  UMOV UR6, 0x4 ;  /* 0x0000000400067882 */ /* 0x000fe20000000000 */
[----:B------:R-:W-:Y:S01]  /*01a0*/  ELECT P0, URZ, PT ;  /* 0x00000000003f782f */ /* 0x000fe20003800000 */
[----:B------:R-:W-:-:S04]  /*01b0*/  UIADD3 UR6, -UR6, 0x100000, URZ ;  /* 0x0010000006067890 */ /* 0x000fc8000fffe13f */
[----:B------:R-:W-:Y:S02]  /*01c0*/  USHF.L.U32 UR7, UR6, 0xb, URZ ;  /* 0x0000000b06077899 */ /* 0x000fe4000800063f */
[----:B------:R-:W-:Y:S02]  /*01d0*/  USHF.L.U32 UR6, UR6, 0x1, URZ ;  /* 0x0000000106067899 */ /* 0x000fe4000800063f */
[----:B0-----:R-:W-:Y:S02]  /*01e0*/  ULEA UR8, UR8, UR4, 0x18 ;  /* 0x0000000408087291 */ /* 0x001fe4000f8ec03f */
[----:B------:R-:W-:-:S04]  /*01f0*/  UIADD3 UR4, -UR5, 0x100000, URZ ;  /* 0x0010000005047890 */ /* 0x000fc8000fffe13f */
[----:B------:R-:W-:Y:S02]  /*0200*/  USHF.L.U32 UR5, UR4, 0xb, URZ ;  /* 0x0000000b04057899 */ /* 0x000fe4000800063f */
[----:B------:R-:W-:Y:S01]  /*0210*/  USHF.L.U32 UR4, UR4, 0x1, URZ ;  /* 0x0000000104047899 */ /* 0x000fe2000800063f */
[----:B------:R-:W0:Y:S11]  /*0220*/  FENCE.VIEW.ASYNC.S ;  /* 0x00000000000073c6 */ /* 0x000e360000000000 */
[----:B0-----:R0:W1:Y:S01]  /*0230*/  SYNCS.EXCH.64 URZ, [UR8], UR4 ;  /* 0x00000004083f75b2 */ /* 0x0010620008000100 */
[----:B------:R0:W2:Y:S01]  /*0240*/  SYNCS.EXCH.64 URZ, [UR8+0x28], UR6 ;  /* 0x00002806083f75b2 */ /* 0x0000a20008000100 */
[----:B------:R0:W3:Y:S01]  /*0250*/  SYNCS.EXCH.64 URZ, [UR8+0x8], UR4 ;  /* 0x00000804083f75b2 */ /* 0x0000e20008000100 */
[----:B------:R0:W4:Y:S01]  /*0260*/  SYNCS.EXCH.64 URZ, [UR8+0x30], UR6 ;  /* 0x00003006083f75b2 */ /* 0x0001220008000100 */
[----:B------:R0:W0:Y:S01]  /*0270*/  SYNCS.EXCH.64 URZ, [UR8+0x10], UR4 ;  /* 0x00001004083f75b2 */ /* 0x0000220008000100 */
[----:B------:R0:W0:Y:S01]  /*0280*/  SYNCS.EXCH.64 URZ, [UR8+0x38], UR6 ;  /* 0x00003806083f75b2 */ /* 0x0000220008000100 */
[----:B------:R0:W0:Y:S01]  /*0290*/  SYNCS.EXCH.64 URZ, [UR8+0x18], UR4 ;  /* 0x00001804083f75b2 */ /* 0x0000220008000100 */
[----:B------:R0:W0:Y:S01]  /*02a0*/  SYNCS.EXCH.64 URZ, [UR8+0x40], UR6 ;  /* 0x00004006083f75b2 */ /* 0x0000220008000100 */
[----:B------:R0:W0:Y:S01]  /*02b0*/  SYNCS.EXCH.64 URZ, [UR8+0x20], UR4 ;  /* 0x00002004083f75b2 */ /* 0x0000220008000100 */
[----:B------:R0:W0:Y:S01]  /*02c0*/  SYNCS.EXCH.64 URZ, [UR8+0x48], UR6 ;  /* 0x00004806083f75b2 */ /* 0x0000220008000100 */
[----:B------:R-:W-:Y:S01]  /*02d0*/  NOP ;  /* 0x0000000000007918 */ /* 0x000fe20000000000 */
.L_x_2:
[----:B------:R-:W-:Y:S01]  /*02e0*/  SHF.R.S32.HI R7, RZ, 0x1f, R60 ;  /* 0x0000001fff077819 */ /* 0x000fe2000001143c */
[----:B------:R-:W5:Y:S01]  /*02f0*/  SHFL.IDX PT, R0, R0, RZ, 0x1f ;  /* 0x00001fff00007589 */ /* 0x000f6200000e0000 */
[----:B0-----:R-:W0:Y:S01]  /*0300*/  S2UR UR8, SR_CTAID.X ;  /* 0x00000000000879c3 */ /* 0x001e220000002500 */
[----:B------:R-:W-:Y:S02]  /*0310*/  ELECT P0, URZ, PT ;  /* 0x00000000003f782f */ /* 0x000fe40003800000 */
[----:B------:R-:W-:Y:S01]  /*0320*/  LEA.HI R7, R7, R60, RZ, 0x7 ;  /* 0x0000003c07077211 */ /* 0x000fe200078f38ff */
[----:B------:R-:W1:Y:S01]  /*0330*/  S2R R4, SR_CTAID.Y ;  /* 0x0000000000047919 */ /* 0x000e620000002600 */
[----:B------:R-:W-:Y:S01]  /*0340*/  ULDC UR4, c[0x0][0x154] ;  /* 0x0000550000047ab9 */ /* 0x000fe20000000800 */
[----:B------:R-:W-:Y:S01]  /*0350*/  NOP ;  /* 0x0000000000007918 */ /* 0x000fe20000000000 */
[----:B------:R-:W-:Y:S01]  /*0360*/  LOP3.LUT R7, R7, 0xffffff80, RZ, 0xc0, !PT ;  /* 0xffffff8007077812 */ /* 0x000fe200078ec0ff */
[----:B------:R-:W-:Y:S01]  /*0370*/  NOP ;  /* 0x0000000000007918 */ /* 0x000fe20000000000 */
[----:B------:R-:W2:Y:S03]  /*0380*/  LDC R14, c[0x0][0x140] ;  /* 0x00005000ff0e7b82 */ /* 0x000ea60000000800 */
[----:B------:R-:W-:-:S05]  /*0390*/  IMAD.IADD R7, R60, 0x1, -R7 ;  /* 0x000000013c077824 */ /* 0x000fca00078e0a07 */
[----:B------:R-:W-:Y:S01]  /*03a0*/  SHF.R.S32.HI R8, RZ, 0x1f, R7 ;  /* 0x0000001fff087819 */ /* 0x000fe20000011407 */
[----:B------:R-:W3:Y:S01]  /*03b0*/  LDC R12, c[0x0][0x144] ;  /* 0x00005100ff0c7b82 */ /* 0x000ee20000000800 */
[----:B------:R-:W-:Y:S02]  /*03c0*/  LOP3.LUT P2, RZ, R7, 0x7, RZ, 0xc0, !PT ;  /* 0x0000000707ff7812 */ /* 0x000fe4000784c0ff */
[----:B------:R-:W-:Y:S02]  /*03d0*/  LEA.HI R8, R8, R7, RZ, 0x3 ;  /* 0x0000000708087211 */ /* 0x000fe400078f18ff */
[----:B-----5:R-:W-:Y:S02]  /*03e0*/  ISETP.NE.OR P0, PT, R0, RZ, !P0 ;  /* 0x000000ff0000720c */ /* 0x020fe40004705670 */
[--C-:B------:R-:W-:Y:S02]  /*03f0*/  SHF.R.S32.HI R0, RZ, 0x3, R8.reuse ;  /* 0x00000003ff007819 */ /* 0x100fe40000011408 */
[----:B------:R-:W-:-:S02]  /*0400*/  SHF.R.S32.HI R9, RZ, 0x1f, R8 ;  /* 0x0000001fff097819 */ /* 0x000fc40000011408 */
[----:B------:R-:W-:Y:S02]  /*0410*/  SHF.R.S32.HI R8, RZ, 0x1f, R5 ;  /* 0x0000001fff087819 */ /* 0x000fe40000011405 */
[----:B------:R-:W-:Y:S02]  /*0420*/  LEA.HI R9, R9, R0, RZ, 0x2 ;  /* 0x0000000009097211 */ /* 0x000fe400078f10ff */
[----:B------:R-:W-:Y:S02]  /*0430*/  LEA.HI R8, R8, R5, RZ, 0x2 ;  /* 0x0000000508087211 */ /* 0x000fe400078f10ff */
[----:B-1----:R-:W-:Y:S01]  /*0440*/  I2FP.F32.U32 R11, R4 ;  /* 0x00000004000b7245 */ /* 0x002fe20000201000 */
[----:B------:R-:W-:Y:S01]  /*0450*/  VOTEU.ALL UP0, P0 ;  /* 0x00000000003f7886 */ /* 0x000fe20000000000 */
[----:B------:R-:W-:Y:S01]  /*0460*/  LOP3.LUT R10, R8, 0x3ffffffc, RZ, 0xc0, !PT ;  /* 0x3ffffffc080a7812 */ /* 0x000fe200078ec0ff */
[----:B------:R-:W-:Y:S01]  /*0470*/  VOTEU.ALL UP1, P0 ;  /* 0x00000000003f7886 */ /* 0x000fe20000020000 */
[----:B------:R-:W-:Y:S01]  /*0480*/  LOP3.LUT R9, R9, 0xfffffffc, RZ, 0xc0, !PT ;  /* 0xfffffffc09097812 */ /* 0x000fe200078ec0ff */
[----:B------:R-:W-:Y:S01]  /*0490*/  FMUL R13, R11, UR4 ;  /* 0x000000040b0d7c20 */ /* 0x000fe20008400000 */
[----:B------:R-:W1:Y:S01]  /*04a0*/  @!UP0 S2UR UR7, SR_CgaCtaId ;  /* 0x00000000000789c3 */ /* 0x000e620000008800 */
[----:B------:R-:W-:Y:S01]  /*04b0*/  IMAD.IADD R11, R5, 0x1, -R10 ;  /* 0x00000001050b7824 */ /* 0x000fe200078e0a0a */
[----:B0-----:R-:W-:Y:S01]  /*04c0*/  I2FP.F32.U32 R10, UR8 ;  /* 0x00000008000a7c45 */ /* 0x001fe20008201000 */
[----:B------:R-:W-:Y:S01]  /*04d0*/  IMAD.IADD R8, R0, 0x1, -R9 ;  /* 0x0000000100087824 */ /* 0x000fe200078e0a09 */
[----:B------:R-:W-:Y:S01]  /*04e0*/  ULDC UR4, c[0x0][0x150] ;  /* 0x0000540000047ab9 */ /* 0x000fe20000000800 */
[----:B------:R-:W0:Y:S01]  /*04f0*/  F2I.U32.TRUNC.NTZ R13, R13 ;  /* 0x0000000d000d7305 */ /* 0x000e22000020f000 */
[----:B------:R-:W-:Y:S01]  /*0500*/  SHF.R.S32.HI R0, RZ, 0x1f, R3 ;  /* 0x0000001fff007819 */ /* 0x000fe20000011403 */
[----:B------:R-:W-:Y:S01]  /*0510*/  FMUL R10, R10, UR4 ;  /* 0x000000040a0a7c20 */ /* 0x000fe20008400000 */
[----:B------:R-:W5:Y:S01]  /*0520*/  LDC R9, c[0x0][0x148] ;  /* 0x00005200ff097b82 */ /* 0x000f620000000800 */
[----:B------:R-:W-:Y:S01]  /*0530*/  IMAD R8, R11, 0x4, R8 ;  /* 0x000000040b087824 */ /* 0x000fe200078e0208 */
[----:B------:R-:W-:Y:S01]  /*0540*/  LEA.HI R0, R0, R3, RZ, 0x2 ;  /* 0x0000000300007211 */ /* 0x000fe200078f10ff */
[----:B------:R-:W-:Y:S01]  /*0550*/  UMOV UR4, 0x20 ;  /* 0x0000002000047882 */ /* 0x000fe20000000000 */
[----:B------:R-:W-:Y:S01]  /*0560*/  @!UP0 UMOV UR6, 0x400 ;  /* 0x0000040000068882 */ /* 0x000fe20000000000 */
[----:B------:R-:W4:Y:S01]  /*0570*/  F2I.U32.TRUNC.NTZ R10, R10 ;  /* 0x0000000a000a7305 */ /* 0x000f22000020f000 */
[----:B------:R-:W-:Y:S01]  /*0580*/  LOP3.LUT R0, R0, 0xfffffffc, RZ, 0xc0, !PT ;  /* 0xfffffffc00007812 */ /* 0x000fe200078ec0ff */
[----:B------:R-:W-:Y:S01]  /*0590*/  IMAD.SHL.U32 R19, R8, 0x4, RZ ;  /* 0x0000000408137824 */ /* 0x000fe200078e00ff */
[----:B------:R-:W-:-:S04]  /*05a0*/  @!UP0 UIADD3 UR4, -UR4, 0x100000, URZ ;  /* 0x0010000004048890 */ /* 0x000fc8000fffe13f */
[----:B------:R-:W-:Y:S02]  /*05b0*/  @!UP0 USHF.L.U32 UR5, UR4, 0xb, URZ ;  /* 0x0000000b04058899 */ /* 0x000fe4000800063f */
[----:B------:R-:W-:Y:S01]  /*05c0*/  @!UP0 USHF.L.U32 UR4, UR4, 0x1, URZ ;  /* 0x0000000104048899 */ /* 0x000fe2000800063f */
[----:B--2---:R-:W-:Y:S01]  /*05d0*/  ISETP.EQ.U32.AND P3, PT, R14, 0x1, PT ;  /* 0x000000010e00780c */ /* 0x004fe20003f62070 */
[----:B------:R-:W-:Y:S01]  /*05e0*/  IMAD.IADD R3, R3, 0x1, -R0 ;  /* 0x0000000103037824 */ /* 0x000fe200078e0a00 */
[----:B------:R-:W-:Y:S01]  /*05f0*/  LOP3.LUT R19, R8, 0xc, R19, 0x78, !PT ;  /* 0x0000000c08137812 */ /* 0x000fe200078e7813 */
[----:B0-----:R-:W-:Y:S02]  /*0600*/  IMAD.MOV R22, RZ, RZ, -R13 ;  /* 0x000000ffff167224 */ /* 0x001fe400078e0a0d */
[----:B------:R-:W-:Y:S01]  /*0610*/  VIADD R8, R2, 0xffffffff ;  /* 0xffffffff02087836 */ /* 0x000fe20000000000 */
[----:B-1----:R-:W-:Y:S01]  /*0620*/  @!UP0 ULEA UR6, UR7, UR6, 0x18 ;  /* 0x0000000607068291 */ /* 0x002fe2000f8ec03f */
[----:B------:R-:W-:Y:S01]  /*0630*/  ISETP.NE.AND P1, PT, R3, 0x3, PT ;  /* 0x000000030300780c */ /* 0x000fe20003f25270 */
[----:B------:R-:W-:Y:S01]  /*0640*/  VOTEU.ALL UP0, P0 ;  /* 0x00000000003f7886 */ /* 0x000fe20000000000 */
[----:B------:R-:W-:Y:S01]  /*0650*/  ISETP.LT.U32.AND P0, PT, R19, 0x2, !P2 ;  /* 0x000000021300780c */ /* 0x000fe20005701070 */
[----:B----4-:R-:W-:Y:S01]  /*0660*/  IMAD.MOV R7, RZ, RZ, -R10 ;  /* 0x000000ffff077224 */ /* 0x010fe200078e0a0a */
[----:B------:R-:W-:-:S02]  /*0670*/  ISETP.EQ.OR P1, PT, R3, RZ, !P1 ;  /* 0x000000ff0300720c */ /* 0x000fc40004f22670 */
[----:B------:R-:W-:Y:S01]  /*0680*/  ISETP.GE.U32.AND P5, PT, R8, 0x2, PT ;  /* 0x000000020800780c */ /* 0x000fe20003fa6070 */
[----:B-----5:R-:W-:Y:S01]  /*0690*/  IMAD R0, R9, R22, R4 ;  /* 0x0000001609007224 */ /* 0x020fe200078e0204 */
[----:B------:R-:W-:Y:S01]  /*06a0*/  ISETP.EQ.AND P1, PT, R2, RZ, P1 ;  /* 0x000000ff0200720c */ /* 0x000fe20000f22270 */
[----:B---3--:R-:W-:Y:S01]  /*06b0*/  IMAD R7, R12, R7, UR8 ;  /* 0x000000080c077e24 */ /* 0x008fe2000f8e0207 */
[----:B------:R-:W-:Y:S01]  /*06c0*/  ISETP.NE.AND P2, PT, R2, RZ, PT ;  /* 0x000000ff0200720c */ /* 0x000fe20003f45270 */
[----:B------:R-:W0:Y:S02]  /*06d0*/  FENCE.VIEW.ASYNC.S ;  /* 0x00000000000073c6 */ /* 0x000e240000000000 */
[----:B0-----:R0:W1:Y:S01]  /*06e0*/  @!UP0 SYNCS.EXCH.64 URZ, [UR6+0x60], UR4 ;  /* 0x00006004063f85b2 */ /* 0x0010620008000100 */
[----:B------:R-:W-:Y:S02]  /*06f0*/  ISETP.NE.AND P4, PT, R0, R19, PT ;  /* 0x000000130000720c */ /* 0x000fe40003f85270 */
[----:B------:R-:W-:-:S02]  /*0700*/  SEL R18, RZ, 0x1, !P1 ;  /* 0x00000001ff127807 */ /* 0x000fc40004800000 */
[----:B------:R-:W-:Y:S02]  /*0710*/  ISETP.EQ.OR P4, PT, R7, RZ, !P4 ;  /* 0x000000ff0700720c */ /* 0x000fe40006782670 */
[----:B------:R-:W-:Y:S02]  /*0720*/  LOP3.LUT R0, R60, 0x7f, RZ, 0xc0, !PT ;  /* 0x0000007f3c007812 */ /* 0x000fe400078ec0ff */
[----:B------:R-:W-:Y:S02]  /*0730*/  PLOP3.LUT P0, PT, P0, P4, PT, 0x80, 0x0 ;  /* 0x000000000000781c */ /* 0x000fe40000709070 */
[----:B------:R-:W-:Y:S02]  /*0740*/  SEL R18, R18, 0x2, P5 ;  /* 0x0000000212127807 */ /* 0x000fe40002800000 */
[----:B------:R-:W-:Y:S01]  /*0750*/  P2R R66, PR, RZ, 0x1 ;  /* 0x00000001ff427803 */ /* 0x000fe20000000000 */
[----:B------:R0:W2:Y:S01]  /*0760*/  @!UP1 SYNCS.EXCH.64 URZ, [UR6+0x68], UR4 ;  /* 0x00006804063f95b2 */ /* 0x0000a20008000100 */
[----:B------:R-:W-:Y:S01]  /*0770*/  NOP ;  /* 0x0000000000007918 */ /* 0x000fe20000000000 */
[----:B------:R-:W-:Y:S06]  /*0780*/  @!P3 BRA `(.L_x_3) ;  /* 0x000000000008b947 */ /* 0x000fec0003800000 */
[----:B-12---:R-:W-:Y:S01]  /*0790*/  UCGABAR_ARV ;  /* 0x00000000000079c7 */ /* 0x006fe20008000000 */
[----:B------:R-:W-:Y:S05]  /*07a0*/  BRA `(.L_x_4) ;  /* 0x0000000000047947 */ /* 0x000fea0003800000 */
.L_x_3:
[----:B-12---:R-:W-:Y:S01]  /*07b0*/  NOP ;  /* 0x0000000000007918 */ /* 0x006fe20000000000 */
.L_x_4:
[----:B------:R-:W1:Y:S01]  /*07c0*/  LDC R2, c[0x0][0x65c] ;  /* 0x00019700ff027b82 */ /* 0x000e620000000800 */
[----:B------:R-:W-:Y:S02]  /*07d0*/  IMAD.U32 R10, RZ, RZ, UR8 ;  /* 0x00000008ff0a7e24 */ /* 0x000fe4000f8e00ff */
[----:B------:R-:W-:Y:S01]  /*07e0*/  IMAD.MOV.U32 R11, RZ, RZ, RZ ;  /* 0x000000ffff0b7224 */ /* 0x000fe200078e00ff */
[----:B-1----:R-:W-:-:S04]  /*07f0*/  ISETP.NE.AND P1, PT, R2, 0x1, PT ;  /* 0x000000010200780c */ /* 0x002fc80003f25270 */
[----:B------:R-:W-:-:S09]  /*0800*/  P2R R5, PR, RZ, 0x2 ;  /* 0x00000002ff057803 */ /* 0x000fd20000000000 */
[----:B------:R-:W1:Y:S01]  /*0810*/  @P1 LDC R17, c[0x0][0x10] ;  /* 0x00000400ff111b82 */ /* 0x000e620000000800 */
[----:B------:R-:W-:Y:S02]  /*0820*/  @P1 IMAD.MOV.U32 R5, RZ, RZ, RZ ;  /* 0x000000ffff051224 */ /* 0x000fe400078e00ff */
[----:B------:R-:W-:-:S05]  /*0830*/  @P1 IMAD.MOV.U32 R15, RZ, RZ, RZ ;  /* 0x000000ffff0f1224 */ /* 0x000fca00078e00ff */
[----:B------:R-:W2:Y:S01]  /*0840*/  @!P1 LDC R13, c[0x0][0xc] ;  /* 0x00000300ff0d9b82 */ /* 0x000ea20000000800 */
[----:B0-----:R-:W-:Y:S01]  /*0850*/  ULDC UR4, c[0x0][0xc] ;  /* 0x0000030000047ab9 */ /* 0x001fe20000000800 */
[----:B------:R-:W-:Y:S01]  /*0860*/  ULDC UR5, c[0x0][0x10] ;  /* 0x0000040000057ab9 */ /* 0x000fe20000000800 */
[----:B------:R-:W-:Y:S01]  /*0870*/  ULDC UR6, c[0x0][0x14] ;  /* 0x0000050000067ab9 */ /* 0x000fe20000000800 */
[----:B------:R-:W-:-:S04]  /*0880*/  UIMAD.WIDE.U32 UR4, UR4, UR5, URZ ;  /* 0x00000005040472a5 */ /* 0x000fc8000f8e003f */
[----:B------:R-:W-:Y:S02]  /*0890*/  UIMAD.WIDE.U32 UR36, UR4, UR6, URZ ;  /* 0x00000006042472a5 */ /* 0x000fe4000f8e003f */
[----:B------:R-:W-:-:S04]  /*08a0*/  UIMAD UR42, UR5, UR6, URZ ;  /* 0x00000006052a72a4 */ /* 0x000fc8000f8e023f */
[----:B------:R-:W-:Y:S01]  /*08b0*/  UIADD3 UR42, UR37, UR42, URZ ;  /* 0x0000002a252a7290 */ /* 0x000fe2000fffe03f */
[----:B-1----:R-:W-:-:S04]  /*08c0*/  @P1 IMAD.WIDE.U32 R16, R17, UR8, R4 ;  /* 0x0000000811101c25 */ /* 0x002fc8000f8e0004 */
[----:B------:R-:W-:Y:S02]  /*08d0*/  @P1 IMAD.IADD R17, R17, 0x1, R15 ;  /* 0x0000000111111824 */ /* 0x000fe400078e020f */
[----:B--2---:R-:W-:-:S04]  /*08e0*/  @!P1 IMAD.WIDE.U32 R10, R4, R13, R10 ;  /* 0x0000000d040a9225 */ /* 0x004fc800078e000a */
[----:B------:R-:W-:Y:S02]  /*08f0*/  @!P1 IMAD.MOV.U32 R16, RZ, RZ, R10 ;  /* 0x000000ffff109224 */ /* 0x000fe400078e000a */
[----:B------:R-:W-:Y:S01]  /*0900*/  @!P1 IMAD.MOV.U32 R17, RZ, RZ, R11 ;  /* 0x000000ffff119224 */ /* 0x000fe200078e000b */
[----:B------:R-:W-:Y:S06]  /*0910*/  @!P3 BRA `(.L_x_5) ;  /* 0x00000000000cb947 */ /* 0x000fec0003800000 */
[----:B------:R-:W-:Y:S01]  /*0920*/  UCGABAR_WAIT ;  /* 0x0000000000007dc7 */ /* 0x000fe20008000000 */
[----:B------:R-:W-:Y:S01]  /*0930*/  CCTL.IVALL ;  /* 0x00000000ff00798f */ /* 0x000fe20002000000 */
[----:B------:R-:W-:Y:S05]  /*0940*/  BRA `(.L_x_6) ;  /* 0x0000000000047947 */ /* 0x000fea0003800000 */
.L_x_5:
[----:B------:R-:W-:Y:S06]  /*0950*/  BAR.SYNC.DEFER_BLOCKING 0x0 ;  /* 0x0000000000007b1d */ /* 0x000fec0000010000 */
.L_x_6:
[----:B------:R-:W-:Y:S05]  /*0960*/  @!P2 BRA `(.L_x_7) ;  /* 0x0000003400c8a947 */ /* 0x000fea0003800000 */
[----:B------:R-:W-:-:S13]  /*0970*/  ISETP.GT.U32.AND P0, PT, R8, 0x1, PT ;  /* 0x000000010800780c */ /* 0x000fda0003f04070 */
[----:B------:R-:W-:Y:S05]  /*0980*/  @P0 EXIT ;  /* 0x000000000000094d */ /* 0x000fea0003800000 */
[----:B------:R-:W-:Y:S01]  /*0990*/  ULDC.64 UR4, c[0x0][0x650] ;  /* 0x0001940000047ab9 */ /* 0x000fe20000000a00 */
[----:B------:R-:W-:Y:S01]  /*09a0*/  PRMT R3, RZ, 0x7610, R3 ;  /* 0x00007610ff037816 */ /* 0x000fe20000000003 */
[----:B------:R-:W-:Y:S01]  /*09b0*/  IMAD.MOV.U32 R67, RZ, RZ, -0x1 ;  /* 0xffffffffff437424 */ /* 0x000fe200078e00ff */
[----:B------:R-:W-:Y:S01]  /*09c0*/  ISETP.GE.U32.AND P0, PT, R16, UR4, PT ;  /* 0x0000000410007c0c */ /* 0x000fe2000bf06070 */
[----:B------:R-:W-:Y:S02]  /*09d0*/  IMAD.MOV.U32 R68, RZ, RZ, -0x1 ;  /* 0xffffffffff447424 */ /* 0x000fe400078e00ff */
[----:B------:R-:W-:Y:S01]  /*09e0*/  IMAD.MOV.U32 R65, RZ, RZ, -0x1 ;  /* 0xffffffffff417424 */ /* 0x000fe200078e00ff */
[----:B------:R-:W-:-:S13]  /*09f0*/  ISETP.GE.U32.AND.EX P0, PT, R17, UR5, PT, P0 ;  /* 0x0000000511007c0c */ /* 0x000fda000bf06100 */
[----:B------:R-:W-:Y:S05]  /*0a00*/  @P0 BRA `(.L_x_8) ;  /* 0x0000000400280947 */ /* 0x000fea0003800000 */
[----:B------:R-:W0:Y:S01]  /*0a10*/  LDC.64 R24, c[0x0][0x628] ;  /* 0x00018a00ff187b82 */ /* 0x000e220000000a00 */
[----:B------:R-:W-:Y:S02]  /*0a20*/  IMAD.MOV.U32 R10, RZ, RZ, R16 ;  /* 0x000000ffff0a7224 */ /* 0x000fe400078e0010 */
[----:B------:R-:W-:-:S05]  /*0a30*/  IMAD.MOV.U32 R11, RZ, RZ, R17 ;  /* 0x000000ffff0b7224 */ /* 0x000fca00078e0011 */
[----:B------:R-:W1:Y:S08]  /*0a40*/  LDC R8, c[0x0][0x630] ;  /* 0x00018c00ff087b82 */ /* 0x000e700000000800 */
[----:B------:R-:W2:Y:S01]  /*0a50*/  LDC.64 R26, c[0x0][0x620] ;  /* 0x00018800ff1a7b82 */ /* 0x000ea20000000a00 */
[----:B0-----:R-:W-:-:S04]  /*0a60*/  ISETP.NE.U32.AND P0, PT, R24, RZ, PT ;  /* 0x000000ff1800720c */ /* 0x001fc80003f05070 */
[----:B------:R-:W-:-:S13]  /*0a70*/  ISETP.NE.AND.EX P0, PT, R25, RZ, PT, P0 ;  /* 0x000000ff1900720c */ /* 0x000fda0003f05300 */
[----:B-12---:R-:W-:Y:S05]  /*0a80*/  @!P0 BRA `(.L_x_9) ;  /* 0x0000000000288947 */ /* 0x006fea0003800000 */
[----:B------:R-:W0:Y:S02]  /*0a90*/  LDC R3, c[0x0][0x634] ;  /* 0x00018d00ff037b82 */ /* 0x000e240000000800 */
[----:B0-----:R-:W-:-:S05]  /*0aa0*/  IADD3 R3, P0, R16, R3, RZ ;  /* 0x0000000310037210 */ /* 0x001fca0007f1e0ff */
[----:B------:R-:W-:-:S04]  /*0ab0*/  IMAD.X R21, RZ, RZ, R17, P0 ;  /* 0x000000ffff157224 */ /* 0x000fc800000e0611 */
[----:B------:R-:W-:-:S04]  /*0ac0*/  IMAD.WIDE.U32 R10, R21, R24, RZ ;  /* 0x00000018150a7225 */ /* 0x000fc800078e00ff */
[----:B------:R-:W-:-:S04]  /*0ad0*/  IMAD.WIDE.U32 R12, P0, R3, R25, R10 ;  /* 0x00000019030c7225 */ /* 0x000fc8000780000a */
[----:B------:R-:W-:-:S04]  /*0ae0*/  IMAD.WIDE.U32 R10, R3, R24, RZ ;  /* 0x00000018030a7225 */ /* 0x000fc800078e00ff */
[----:B------:R-:W-:Y:S01]  /*0af0*/  IMAD.X R15, RZ, RZ, RZ, P0 ;  /* 0x000000ffff0f7224 */ /* 0x000fe200000e06ff */
[----:B------:R-:W-:Y:S01]  /*0b00*/  IADD3 RZ, P0, R11, R12, RZ ;  /* 0x0000000c0bff7210 */ /* 0x000fe20007f1e0ff */
[----:B------:R-:W-:-:S04]  /*0b10*/  IMAD.MOV.U32 R14, RZ, RZ, R13 ;  /* 0x000000ffff0e7224 */ /* 0x000fc800078e000d */
[----:B------:R-:W-:-:S08]  /*0b20*/  IMAD.WIDE.U32.X R10, R21, R25, R14, P0 ;  /* 0x00000019150a7225 */ /* 0x000fd000000e040e */
.L_x_9:
[----:B------:R-:W0:Y:S01]  /*0b30*/  LDC.64 R30, c[0x0][0x640] ;  /* 0x00019000ff1e7b82 */ /* 0x000e220000000a00 */
[--C-:B------:R-:W-:Y:S01]  /*0b40*/  SHF.R.U64 R65, R10, R8, R11.reuse ;  /* 0x000000080a417219 */ /* 0x100fe2000000120b */
[----:B------:R-:W-:Y:S01]  /*0b50*/  IMAD R22, R9, R22, R4 ;  /* 0x0000001609167224 */ /* 0x000fe200078e0204 */
[----:B------:R-:W-:Y:S01]  /*0b60*/  SHF.R.U32.HI R3, RZ, R8, R11 ;  /* 0x00000008ff037219 */ /* 0x000fe2000001160b */
[----:B------:R-:W-:Y:S01]  /*0b70*/  IMAD.MOV.U32 R23, RZ, RZ, 0x1 ;  /* 0x00000001ff177424 */ /* 0x000fe200078e00ff */
[----:B------:R-:W-:-:S03]  /*0b80*/  IADD3 R5, P0, RZ, -R65, RZ ;  /* 0x80000041ff057210 */ /* 0x000fc60007f1e0ff */
[----:B------:R-:W1:Y:S02]  /*0b90*/  LDC R12, c[0x0][0x618] ;  /* 0x00018600ff0c7b82 */ /* 0x000e640000000800 */
[----:B------:R-:W-:Y:S02]  /*0ba0*/  IMAD.X R3, RZ, RZ, ~R3, P0 ;  /* 0x000000ffff037224 */ /* 0x000fe400000e0e03 */
[----:B------:R-:W-:-:S04]  /*0bb0*/  IMAD.WIDE.U32 R10, R5, R26, R16 ;  /* 0x0000001a050a7225 */ /* 0x000fc800078e0010 */
[----:B------:R-:W2:Y:S01]  /*0bc0*/  LDC R20, c[0x0][0x608] ;  /* 0x00018200ff147b82 */ /* 0x000ea20000000800 */
[----:B------:R-:W-:Y:S02]  /*0bd0*/  IMAD R8, R3, R26, RZ ;  /* 0x0000001a03087224 */ /* 0x000fe400078e02ff */
[----:B------:R-:W-:Y:S02]  /*0be0*/  IMAD.MOV.U32 R3, RZ, RZ, -0x1 ;  /* 0xffffffffff037424 */ /* 0x000fe400078e00ff */
[----:B------:R-:W-:-:S03]  /*0bf0*/  IMAD R5, R5, R27, R8 ;  /* 0x0000001b05057224 */ /* 0x000fc600078e0208 */
[----:B------:R-:W3:Y:S01]  /*0c00*/  LDC R28, c[0x0][0x658] ;  /* 0x00019600ff1c7b82 */ /* 0x000ee20000000800 */
[----:B------:R-:W-:Y:S01]  /*0c10*/  IMAD.IADD R5, R11, 0x1, R5 ;  /* 0x000000010b057824 */ /* 0x000fe200078e0205 */
[----:B0-----:R-:W-:-:S04]  /*0c20*/  ISETP.NE.U32.AND P0, PT, R30, RZ, PT ;  /* 0x000000ff1e00720c */ /* 0x001fc80003f05070 */
[----:B------:R-:W-:Y:S02]  /*0c30*/  ISETP.NE.AND.EX P0, PT, R31, RZ, PT, P0 ;  /* 0x000000ff1f00720c */ /* 0x000fe40003f05300 */
[----:B------:R-:W0:Y:S01]  /*0c40*/  LDC R24, c[0x0][0x600] ;  /* 0x00018000ff187b82 */ /* 0x000e220000000800 */
[-CC-:B-1----:R-:W-:Y:S02]  /*0c50*/  SHF.R.U64 R14, R10, R12.reuse, R5.reuse ;  /* 0x0000000c0a0e7219 */ /* 0x182fe40000001205 */
[----:B------:R-:W-:-:S05]  /*0c60*/  SHF.R.U32.HI R5, RZ, R12, R5 ;  /* 0x0000000cff057219 */ /* 0x000fca0000011605 */
[----:B------:R-:W1:Y:S01]  /*0c70*/  LDC R15, c[0x0][0x648] ;  /* 0x00019200ff0f7b82 */ /* 0x000e620000000800 */
[-CC-:B--2---:R-:W-:Y:S02]  /*0c80*/  SHF.R.U64 R27, R14, R20.reuse, R5.reuse ;  /* 0x000000140e1b7219 */ /* 0x184fe40000001205 */
[----:B------:R-:W-:-:S05]  /*0c90*/  SHF.R.U32.HI R5, RZ, R20, R5 ;  /* 0x00000014ff057219 */ /* 0x000fca0000011605 */
[----:B------:R-:W2:Y:S01]  /*0ca0*/  LDC R21, c[0x0][0x638] ;  /* 0x00018e00ff157b82 */ /* 0x000ea20000000800 */
[-CC-:B---3--:R-:W-:Y:S02]  /*0cb0*/  SHF.R.U64 R20, R27, R28.reuse, R5.reuse ;  /* 0x0000001c1b147219 */ /* 0x188fe40000001205 */
[-C--:B------:R-:W-:Y:S02]  /*0cc0*/  SHF.L.U32 R3, R3, R28.reuse, RZ ;  /* 0x0000001c03037219 */ /* 0x080fe400000006ff */
[----:B------:R-:W-:Y:S01]  /*0cd0*/  SHF.R.U32.HI R5, RZ, R28, R5 ;  /* 0x0000001cff057219 */ /* 0x000fe20000011605 */
[----:B------:R-:W-:Y:S01]  /*0ce0*/  IMAD.MOV.U32 R4, RZ, RZ, R20 ;  /* 0x000000ffff047224 */ /* 0x000fe200078e0014 */
[----:B------:R-:W-:Y:S01]  /*0cf0*/  LOP3.LUT R12, RZ, R3, RZ, 0x33, !PT ;  /* 0x00000003ff0c7212 */ /* 0x000fe200078e33ff */
[----:B------:R-:W3:Y:S01]  /*0d00*/  LDC R25, c[0x0][0x610] ;  /* 0x00018400ff197b82 */ /* 0x000ee20000000800 */
[----:B------:R-:W-:Y:S05]  /*0d10*/  @!P0 BRA `(.L_x_10) ;  /* 0x0000000000288947 */ /* 0x000fea0003800000 */
[----:B------:R-:W4:Y:S02]  /*0d20*/  LDC R3, c[0x0][0x64c] ;  /* 0x00019300ff037b82 */ /* 0x000f240000000800 */
[----:B----4-:R-:W-:-:S05]  /*0d30*/  IADD3 R3, P0, R20, R3, RZ ;  /* 0x0000000314037210 */ /* 0x010fca0007f1e0ff */
        /* <DEDUP_REMOVED lines=8> */
.L_x_10:
[----:B-1----:R-:W-:Y:S01]  /*0dc0*/  SHF.R.U64 R4, R4, R15, R5 ;  /* 0x0000000f04047219 */ /* 0x002fe20000001205 */
[----:B0-----:R-:W-:Y:S01]  /*0dd0*/  VIADD R5, R24, 0xffffffff ;  /* 0xffffffff18057836 */ /* 0x001fe20000000000 */
[----:B------:R-:W-:Y:S02]  /*0de0*/  SHF.L.U32 R3, R23, R28, RZ ;  /* 0x0000001c17037219 */ /* 0x000fe400000006ff */
[----:B------:R-:W-:Y:S01]  /*0df0*/  LOP3.LUT R12, R27, R12, RZ, 0xc0, !PT ;  /* 0x0000000c1b0c7212 */ /* 0x000fe200078ec0ff */
[----:B------:R-:W-:Y:S01]  /*0e00*/  IMAD.MOV R8, RZ, RZ, -R4 ;  /* 0x000000ffff087224 */ /* 0x000fe200078e0a04 */
[----:B------:R-:W-:-:S03]  /*0e10*/  SEL R7, R7, R22, !P1 ;  /* 0x0000001607077207 */ /* 0x000fc60004800000 */
[----:B------:R-:W-:Y:S01]  /*0e20*/  IMAD R12, R3, R4, R12 ;  /* 0x00000004030c7224 */ /* 0x000fe200078e020c */
[----:B------:R-:W-:Y:S01]  /*0e30*/  LOP3.LUT R4, R14, R5, RZ, 0xc0, !PT ;  /* 0x000000050e047212 */ /* 0x000fe200078ec0ff */
[----:B--2---:R-:W-:Y:S02]  /*0e40*/  IMAD R3, R8, R21, R20 ;  /* 0x0000001508037224 */ /* 0x004fe400078e0214 */
[----:B---3--:R-:W-:Y:S02]  /*0e50*/  IMAD R7, R12, R25, R7 ;  /* 0x000000190c077224 */ /* 0x008fe400078e0207 */
[----:B------:R-:W-:Y:S02]  /*0e60*/  IMAD.MOV.U32 R5, RZ, RZ, 0x1 ;  /* 0x00000001ff057424 */ /* 0x000fe400078e00ff */
[----:B------:R-:W-:-:S03]  /*0e70*/  IMAD R4, R3, R24, R4 ;  /* 0x0000001803047224 */ /* 0x000fc600078e0204 */
[----:B------:R-:W-:Y:S02]  /*0e80*/  PRMT R3, R5, 0x7610, R3 ;  /* 0x0000761005037816 */ /* 0x000fe40000000003 */
[----:B------:R-:W-:Y:S02]  /*0e90*/  SEL R68, R4, R7, !P1 ;  /* 0x0000000704447207 */ /* 0x000fe40004800000 */
[----:B------:R-:W-:-:S07]  /*0ea0*/  SEL R67, R7, R4, !P1 ;  /* 0x0000000407437207 */ /* 0x000fce0004800000 */
.L_x_8:
[----:B------:R-:W-:-:S08]  /*0eb0*/  NOP ;  /* 0x0000000000007918 */ /* 0x000fd00000000000 */
[----:B------:R-:W0:Y:S02]  /*0ec0*/  USETMAXREG.TRY_ALLOC.CTAPOOL UP0, 0xe8 ;  /* 0x000000e8000079c8 */ /* 0x000e240008000600 */
[----:B0-----:R-:W-:-:S13]  /*0ed0*/  PLOP3.LUT P0, PT, PT, PT, UP0, 0x80, 0x0 ;  /* 0x000000000000781c */ /* 0x001fda0003f0f008 */
[----:B------:R-:W-:Y:S05]  /*0ee0*/  @!P0 BRA `(.L_x_8) ;  /* 0xfffffffc00f08947 */ /* 0x000fea000383ffff */
[----:B------:R-:W-:Y:S01]  /*0ef0*/  ULDC.64 UR4, c[0x0][0x598] ;  /* 0x0001660000047ab9 */ /* 0x000fe20000000a00 */
[----:B------:R-:W-:Y:S01]  /*0f00*/  ULDC.64 UR38, c[0x0][0x208] ;  /* 0x0000820000267ab9 */ /* 0x000fe20000000a00 */
[----:B------:R-:W-:-:S04]  /*0f10*/  ISETP.NE.U32.AND P0, PT, RZ, UR4, PT ;  /* 0x00000004ff007c0c */ /* 0x000fc8000bf05070 */
[----:B------:R-:W-:-:S13]  /*0f20*/  ISETP.NE.AND.EX P0, PT, RZ, UR5, PT, P0 ;  /* 0x00000005ff007c0c */ /* 0x000fda000bf05300 */
[----:B------:R-:W-:Y:S05]  /*0f30*/  @!P0 BRA `(.L_x_11) ;  /* 0x00000000001c8947 */ /* 0x000fea0003800000 */
[----:B------:R-:W0:Y:S02]  /*0f40*/  LDC.64 R4, c[0x0][0x598] ;  /* 0x00016600ff047b82 */ /* 0x000e240000000a00 */
[----:B0-----:R-:W2:Y:S02]  /*0f50*/  LDG.E.64 R4, desc[UR38][R4.64] ;  /* 0x0000002604047981 */ /* 0x001ea4000c1e1b00 */
[----:B--2---:R-:W-:-:S04]  /*0f60*/  ISETP.NE.U32.AND P0, PT, R4, RZ, PT ;  /* 0x000000ff0400720c */ /* 0x004fc80003f05070 */
[----:B------:R-:W-:-:S13]  /*0f70*/  ISETP.NE.AND.EX P0, PT, R5, RZ, PT, P0 ;  /* 0x000000ff0500720c */ /* 0x000fda0003f05300 */
[----:B------:R-:W-:Y:S05]  /*0f80*/  @!P0 BRA `(.L_x_11) ;  /* 0x0000000000088947 */ /* 0x000fea0003800000 */
[----:B------:R0:W5:Y:S01]  /*0f90*/  LD.E R56, desc[UR38][R4.64] ;  /* 0x0000002604387980 */ /* 0x000162000c101900 */
[----:B------:R-:W-:Y:S05]  /*0fa0*/  BRA `(.L_x_12) ;  /* 0x0000000000247947 */ /* 0x000fea0003800000 */
.L_x_11:
[----:B------:R-:W-:Y:S02]  /*0fb0*/  ULDC.64 UR4, c[0x0][0x588] ;  /* 0x0001620000047ab9 */ /* 0x000fe40000000a00 */
[----:B------:R-:W-:-:S04]  /*0fc0*/  ISETP.NE.U32.AND P0, PT, RZ, UR4, PT ;  /* 0x00000004ff007c0c */ /* 0x000fc8000bf05070 */
[----:B------:R-:W-:-:S13]  /*0fd0*/  ISETP.NE.AND.EX P0, PT, RZ, UR5, PT, P0 ;  /* 0x00000005ff007c0c */ /* 0x000fda000bf05300 */
[----:B------:R-:W-:Y:S05]  /*0fe0*/  @!P0 BRA `(.L_x_13) ;  /* 0x00000000000c8947 */ /* 0x000fea0003800000 */
[----:B------:R-:W0:Y:S02]  /*0ff0*/  LDC.64 R56, c[0x0][0x588] ;  /* 0x00016200ff387b82 */ /* 0x000e240000000a00 */
[----:B0-----:R1:W5:Y:S01]  /*1000*/  LDG.E R56, desc[UR38][R56.64] ;  /* 0x0000002638387981 */ /* 0x001362000c1e1900 */
[----:B------:R-:W-:Y:S05]  /*1010*/  BRA `(.L_x_12) ;  /* 0x0000000000087947 */ /* 0x000fea0003800000 */
.L_x_13:
[----:B------:R-:W-:Y:S02]  /*1020*/  ULDC UR4, c[0x0][0x580] ;  /* 0x0001600000047ab9 */ /* 0x000fe40000000800 */
[----:B------:R-:W-:-:S07]  /*1030*/  IMAD.U32 R56, RZ, RZ, UR4 ;  /* 0x00000004ff387e24 */ /* 0x000fce000f8e00ff */
.L_x_12:
[----:B------:R-:W-:Y:S02]  /*1040*/  ULDC.64 UR4, c[0x0][0x5a0] ;  /* 0x0001680000047ab9 */ /* 0x000fe40000000a00 */
[----:B------:R-:W-:-:S04]  /*1050*/  ISETP.NE.U32.AND P0, PT, RZ, UR4, PT ;  /* 0x00000004ff007c0c */ /* 0x000fc8000bf05070 */
[----:B------:R-:W-:-:S13]  /*1060*/  ISETP.NE.AND.EX P0, PT, RZ, UR5, PT, P0 ;  /* 0x00000005ff007c0c */ /* 0x000fda000bf05300 */
[----:B------:R-:W-:Y:S05]  /*1070*/  @!P0 BRA `(.L_x_14) ;  /* 0x00000000001c8947 */ /* 0x000fea0003800000 */
[----:B0-----:R-:W0:Y:S02]  /*1080*/  LDC.64 R4, c[0x0][0x5a0] ;  /* 0x00016800ff047b82 */ /* 0x001e240000000a00 */
[----:B0-----:R-:W2:Y:S02]  /*1090*/  LDG.E.64 R4, desc[UR38][R4.64] ;  /* 0x0000002604047981 */ /* 0x001ea4000c1e1b00 */
[----:B--2---:R-:W-:-:S04]  /*10a0*/  ISETP.NE.U32.AND P0, PT, R4, RZ, PT ;  /* 0x000000ff0400720c */ /* 0x004fc80003f05070 */
[----:B------:R-:W-:-:S13]  /*10b0*/  ISETP.NE.AND.EX P0, PT, R5, RZ, PT, P0 ;  /* 0x000000ff0500720c */ /* 0x000fda0003f05300 */
[----:B------:R-:W-:Y:S05]  /*10c0*/  @!P0 BRA `(.L_x_14) ;  /* 0x0000000000088947 */ /* 0x000fea0003800000 */
[----:B-1----:R0:W5:Y:S01]  /*10d0*/  LD.E R57, desc[UR38][R4.64] ;  /* 0x0000002604397980 */ /* 0x002162000c101900 */
[----:B------:R-:W-:Y:S05]  /*10e0*/  BRA `(.L_x_15) ;  /* 0x0000000000247947 */ /* 0x000fea0003800000 */
.L_x_14:
[----:B------:R-:W-:Y:S02]  /*10f0*/  ULDC.64 UR4, c[0x0][0x590] ;  /* 0x0001640000047ab9 */ /* 0x000fe40000000a00 */
[----:B------:R-:W-:-:S04]  /*1100*/  ISETP.NE.U32.AND P0, PT, RZ, UR4, PT ;  /* 0x00000004ff007c0c */ /* 0x000fc8000bf05070 */
[----:B------:R-:W-:-:S13]  /*1110*/  ISETP.NE.AND.EX P0, PT, RZ, UR5, PT, P0 ;  /* 0x00000005ff007c0c */ /* 0x000fda000bf05300 */
[----:B------:R-:W-:Y:S05]  /*1120*/  @!P0 BRA `(.L_x_16) ;  /* 0x00000000000c8947 */ /* 0x000fea0003800000 */
[----:B0-----:R-:W1:Y:S02]  /*1130*/  LDC.64 R4, c[0x0][0x590] ;  /* 0x00016400ff047b82 */ /* 0x001e640000000a00 */
[----:B-1----:R1:W5:Y:S01]  /*1140*/  LDG.E R57, desc[UR38][R4.64] ;  /* 0x0000002604397981 */ /* 0x002362000c1e1900 */
[----:B------:R-:W-:Y:S05]  /*1150*/  BRA `(.L_x_15) ;  /* 0x0000000000087947 */ /* 0x000fea0003800000 */
.L_x_16:
[----:B------:R-:W-:Y:S02]  /*1160*/  ULDC UR4, c[0x0][0x584] ;  /* 0x0001610000047ab9 */ /* 0x000fe40000000800 */
[----:B-1----:R-:W-:-:S07]  /*1170*/  IMAD.U32 R57, RZ, RZ, UR4 ;  /* 0x00000004ff397e24 */ /* 0x002fce000f8e00ff */
.L_x_15:
[----:B------:R-:W-:-:S13]  /*1180*/  LOP3.LUT P0, RZ, R3, 0xff, RZ, 0xc0, !PT ;  /* 0x000000ff03ff7812 */ /* 0x000fda000780c0ff */
[----:B------:R-:W-:Y:S05]  /*1190*/  @!P0 EXIT ;  /* 0x000000000000894d */ /* 0x000fea0003800000 */
[----:B------:R-:W2:Y:S01]  /*11a0*/  LDC R59, c[0x0][0x658] ;  /* 0x00019600ff3b7b82 */ /* 0x000ea20000000800 */
[----:B------:R-:W-:Y:S01]  /*11b0*/  LOP3.LUT R6, R6, 0x1, RZ, 0xc0, !PT ;  /* 0x0000000106067812 */ /* 0x000fe200078ec0ff */
[----:B------:R-:W-:Y:S01]  /*11c0*/  ULDC.64 UR6, c[0x0][0x288] ;  /* 0x0000a20000067ab9 */ /* 0x000fe20000000a00 */
[----:B------:R-:W-:Y:S01]  /*11d0*/  SHF.R.U32.HI R3, RZ, 0x2, R60 ;  /* 0x00000002ff037819 */ /* 0x000fe2000001163c */
[----:B------:R-:W-:Y:S01]  /*11e0*/  UIADD3 UR4, UR7, 0x1f, URZ ;  /* 0x0000001f07047890 */ /* 0x000fe2000fffe03f */
[----:B------:R-:W-:Y:S01]  /*11f0*/  SHF.R.U32.HI R0, RZ, 0x1, R0 ;  /* 0x00000001ff007819 */ /* 0x000fe20000011600 */
[----:B------:R-:W-:Y:S01]  /*1200*/  IMAD.SHL.U32 R22, R6, 0x40, RZ ;  /* 0x0000004006167824 */ /* 0x000fe200078e00ff */
[----:B------:R-:W-:Y:S01]  /*1210*/  LOP3.LUT R3, R3, 0x7, RZ, 0xc0, !PT ;  /* 0x0000000703037812 */ /* 0x000fe200078ec0ff */
[----:B------:R-:W-:Y:S01]  /*1220*/  USHF.R.S32.HI UR5, URZ, 0x1f, UR4 ;  /* 0x0000001f3f057899 */ /* 0x000fe20008011404 */
[----:B------:R-:W-:Y:S01]  /*1230*/  LOP3.LUT R0, R0, 0x30, RZ, 0xc0, !PT ;  /* 0x0000003000007812 */ /* 0x000fe200078ec0ff */
[----:B01----:R-:W-:Y:S01]  /*1240*/  IMAD.MOV.U32 R4, RZ, RZ, 0x1 ;  /* 0x00000001ff047424 */ /* 0x003fe200078e00ff */
[--C-:B------:R-:W-:Y:S01]  /*1250*/  LOP3.LUT R22, R22, 0x40, R3.reuse, 0xe2, !PT ;  /* 0x0000004016167812 */ /* 0x100fe200078ee203 */
[----:B------:R-:W-:Y:S01]  /*1260*/  ULEA.HI UR5, UR5, UR4, URZ, 0x5 ;  /* 0x0000000405057291 */ /* 0x000fe2000f8f283f */
[-C--:B------:R-:W-:Y:S01]  /*1270*/  IADD3 R3, RZ, -R0.reuse, -R3 ;  /* 0x80000000ff037210 */ /* 0x080fe20007ffe803 */
[----:B------:R-:W-:Y:S01]  /*1280*/  IMAD.U32 R5, RZ, RZ, UR6 ;  /* 0x00000006ff057e24 */ /* 0x000fe2000f8e00ff */
[----:B------:R-:W-:Y:S01]  /*1290*/  LOP3.LUT R22, R22, R0, RZ, 0xfc, !PT ;  /* 0x0000000016167212 */ /* 0x000fe200078efcff */
[----:B------:R-:W-:Y:S01]  /*12a0*/  USHF.R.S32.HI UR43, URZ, 0x5, UR5 ;  /* 0x000000053f2b7899 */ /* 0x000fe20008011405 */
[----:B------:R-:W-:Y:S01]  /*12b0*/  IMAD.MOV.U32 R0, RZ, RZ, -0x1 ;  /* 0xffffffffff007424 */ /* 0x000fe200078e00ff */
[----:B------:R-:W-:Y:S01]  /*12c0*/  LOP3.LUT R58, R60, 0x3, RZ, 0xc0, !PT ;  /* 0x000000033c3a7812 */ /* 0x000fe200078ec0ff */
[----:B------:R-:W-:Y:S01]  /*12d0*/  IMAD R3, R6, -0x40, R3 ;  /* 0xffffffc006037824 */ /* 0x000fe200078e0203 */
[----:B------:R-:W-:Y:S01]  /*12e0*/  UISETP.LT.AND UP0, UPT, UR43, 0x1, UPT ;  /* 0x000000012b00788c */ /* 0x000fe2000bf01270 */
[----:B------:R-:W-:Y:S01]  /*12f0*/  LOP3.LUT R61, R60, 0x80, RZ, 0xc0, !PT ;  /* 0x000000803c3d7812 */ /* 0x000fe200078ec0ff */
[----:B------:R-:W-:Y:S01]  /*1300*/  ULDC UR4, c[0x0][0x284] ;  /* 0x0000a10000047ab9 */ /* 0x000fe20000000800 */
[----:B------:R-:W-:Y:S01]  /*1310*/  IMAD R58, R58, -0x2, R5 ;  /* 0xfffffffe3a3a7824 */ /* 0x000fe200078e0205 */
[-C--:B--2---:R-:W-:Y:S01]  /*1320*/  SHF.L.U32 R0, R0, R59.reuse, RZ ;  /* 0x0000003b00007219 */ /* 0x084fe200000006ff */
[----:B------:R-:W-:Y:S01]  /*1330*/  USEL UR44, UR43, 0x1, UP0 ;  /* 0x000000012b2c7887 */ /* 0x000fe20008000000 */
[----:B------:R-:W-:Y:S01]  /*1340*/  SHF.L.U32 R59, R4, R59, RZ ;  /* 0x0000003b043b7219 */ /* 0x000fe200000006ff */
[----:B------:R-:W-:Y:S01]  /*1350*/  IMAD.SHL.U32 R60, R60, 0x2, RZ ;  /* 0x000000023c3c7824 */ /* 0x000fe200078e00ff */
[----:B------:R-:W-:Y:S01]  /*1360*/  SHF.R.U32.HI R61, RZ, 0x7, R61 ;  /* 0x00000007ff3d7819 */ /* 0x000fe2000001163d */
[----:B------:R-:W-:Y:S01]  /*1370*/  VIADD R63, R3, UR4 ;  /* 0x00000004033f7c36 */ /* 0x000fe20008000000 */
[----:B------:R-:W-:Y:S01]  /*1380*/  LOP3.LUT R62, RZ, R0, RZ, 0x33, !PT ;  /* 0x00000000ff3e7212 */ /* 0x000fe200078e33ff */
[----:B------:R-:W-:Y:S01]  /*1390*/  IMAD.MOV.U32 R23, RZ, RZ, RZ ;  /* 0x000000ffff177224 */ /* 0x000fe200078e00ff */
[----:B------:R-:W-:Y:S01]  /*13a0*/  UIADD3 UR44, UR43, -UR44, URZ ;  /* 0x8000002c2b2c7290 */ /* 0x000fe2000fffe03f */
[----:B------:R-:W-:Y:S01]  /*13b0*/  UMOV UR40, URZ ;  /* 0x0000003f00287c82 */ /* 0x000fe20008000000 */
[----:B------:R-:W-:-:S10]  /*13c0*/  UMOV UR41, URZ ;  /* 0x0000003f00297c82 */ /* 0x000fd40008000000 */
.L_x_102:
[----:B0-----:R-:W0:Y:S01]  /*13d0*/  SHFL.IDX PT, R0, R61, RZ, 0x1f ;  /* 0x00001fff3d007589 */ /* 0x001e2200000e0000 */
[----:B------:R-:W1:Y:S01]  /*13e0*/  S2UR UR7, SR_CgaCtaId ;  /* 0x00000000000779c3 */ /* 0x000e620000008800 */
[----:B------:R-:W-:Y:S01]  /*13f0*/  UMOV UR6, 0x400 ;  /* 0x0000040000067882 */ /* 0x000fe20000000000 */
[----:B0-----:R-:W-:Y:S01]  /*1400*/  R2UR UR4, R0 ;  /* 0x00000000000472ca */ /* 0x001fe200000e0000 */
[----:B-1----:R-:W-:-:S12]  /*1410*/  ULEA UR6, UR7, UR6, 0x18 ;  /* 0x0000000607067291 */ /* 0x002fd8000f8ec03f */
[----:B------:R-:W-:-:S04]  /*1420*/  ULEA.HI UR5, UR4, UR4, URZ, 0x1 ;  /* 0x0000000404057291 */ /* 0x000fc8000f8f083f */
[----:B------:R-:W-:-:S04]  /*1430*/  ULOP3.LUT UR5, UR5, 0x1ffffe, URZ, 0xc0, !UPT ;  /* 0x001ffffe05057892 */ /* 0x000fc8000f8ec03f */
[----:B------:R-:W-:-:S03]  /*1440*/  UIADD3 UR5, UR4, -UR5, URZ ;  /* 0x8000000504057290 */ /* 0x000fc6000fffe03f */
[----:B------:R-:W-:Y:S01]  /*1450*/  ULDC UR4, c[0x0][0x28c] ;  /* 0x0000a30000047ab9 */ /* 0x000fe20000000800 */
[----:B------:R-:W-:Y:S01]  /*1460*/  ULEA UR5, UR5, UR6, 0xb ;  /* 0x0000000605057291 */ /* 0x000fe2000f8e583f */
[----:B------:R-:W-:-:S03]  /*1470*/  ISETP.LT.AND P0, PT, RZ, UR4, PT ;  /* 0x00000004ff007c0c */ /* 0x000fc6000bf01270 */
[----:B------:R-:W-:-:S04]  /*1480*/  UIADD3 UR5, UR5, 0x100, URZ ;  /* 0x0000010005057890 */ /* 0x000fc8000fffe03f */
[----:B------:R-:W-:-:S04]  /*1490*/  USHF.R.U32.HI UR5, URZ, 0x4, UR5 ;  /* 0x000000043f057899 */ /* 0x000fc80008011605 */
[----:B------:R-:W-:-:S04]  /*14a0*/  ULOP3.LUT UR5, UR5, 0x3fff, URZ, 0xc0, !UPT ;  /* 0x00003fff05057892 */ /* 0x000fc8000f8ec03f */
[----:B------:R-:W-:Y:S01]  /*14b0*/  ULOP3.LUT UR45, UR5, 0x10000, URZ, 0xfc, !UPT ;  /* 0x00010000052d7892 */ /* 0x000fe2000f8efc3f */
[----:B---3--:R-:W-:Y:S11]  /*14c0*/  @P0 BRA `(.L_x_17) ;  /* 0x0000000000400947 */ /* 0x008ff60003800000 */
[----:B------:R-:W-:Y:S01]  /*14d0*/  MOV R0, 0x0 ;  /* 0x0000000000007802 */ /* 0x000fe20000000f00 */
[----:B------:R-:W-:Y:S01]  /*14e0*/  ULDC.64 UR4, c[0x4][0x68] ;  /* 0x01001a0000047ab9 */ /* 0x000fe20000000a00 */
[----:B------:R-:W-:Y:S01]  /*14f0*/  ULDC.64 UR6, c[0x4][0x8] ;  /* 0x0100020000067ab9 */ /* 0x000fe20000000a00 */
[----:B------:R-:W-:Y:S01]  /*1500*/  IMAD.U32 R4, RZ, RZ, UR4 ;  /* 0x00000004ff047e24 */ /* 0x000fe2000f8e00ff */
[----:B------:R0:W1:Y:S01]  /*1510*/  LDC.64 R14, c[0x4][R0] ;  /* 0x01000000000e7b82 */ /* 0x0000620000000a00 */
[----:B------:R-:W-:Y:S01]  /*1520*/  IMAD.U32 R5, RZ, RZ, UR5 ;  /* 0x00000005ff057e24 */ /* 0x000fe2000f8e00ff */
[----:B------:R-:W-:Y:S01]  /*1530*/  ULDC.64 UR4, c[0x4][0x70] ;  /* 0x01001c0000047ab9 */ /* 0x000fe20000000a00 */
[----:B------:R-:W-:Y:S02]  /*1540*/  IMAD.U32 R10, RZ, RZ, UR6 ;  /* 0x00000006ff0a7e24 */ /* 0x000fe4000f8e00ff */
[----:B------:R-:W-:Y:S02]  /*1550*/  IMAD.U32 R6, RZ, RZ, UR4 ;  /* 0x00000004ff067e24 */ /* 0x000fe4000f8e00ff */
[----:B------:R-:W-:-:S02]  /*1560*/  IMAD.U32 R7, RZ, RZ, UR5 ;  /* 0x00000005ff077e24 */ /* 0x000fc4000f8e00ff */
[----:B------:R-:W-:Y:S02]  /*1570*/  IMAD.U32 R11, RZ, RZ, UR7 ;  /* 0x00000007ff0b7e24 */ /* 0x000fe4000f8e00ff */
[----:B------:R-:W-:Y:S02]  /*1580*/  IMAD.MOV.U32 R8, RZ, RZ, 0x1e1 ;  /* 0x000001e1ff087424 */ /* 0x000fe400078e00ff */
[----:B------:R-:W-:Y:S02]  /*1590*/  IMAD.MOV.U32 R12, RZ, RZ, 0x1 ;  /* 0x00000001ff0c7424 */ /* 0x000fe400078e00ff */
[----:B0-----:R-:W-:-:S07]  /*15a0*/  IMAD.MOV.U32 R13, RZ, RZ, RZ ;  /* 0x000000ffff0d7224 */ /* 0x001fce00078e00ff */
[----:B------:R-:W-:-:S07]  /*15b0*/  LEPC R20, `(.L_x_17) ;  /* 0x000000001014794e */ /* 0x000fce0000000000 */
[----:B-1---5:R-:W-:Y:S05]  /*15c0*/  CALL.ABS.NOINC R14 ;  /* 0x000000000e007343 */ /* 0x022fea0003c00000 */
.L_x_17:
[----:B------:R-:W-:-:S04]  /*15d0*/  LOP3.LUT R0, R18, 0x1, RZ, 0xfc, !PT ;  /* 0x0000000112007812 */ /* 0x000fc800078efcff */
[----:B------:R-:W-:-:S13]  /*15e0*/  ISETP.NE.AND P0, PT, R0, 0x3, PT ;  /* 0x000000030000780c */ /* 0x000fda0003f05270 */
[----:B------:R-:W-:Y:S05]  /*15f0*/  @!P0 BRA `(.L_x_18) ;  /* 0x0000000000048947 */ /* 0x000fea0003800000 */
[----:B------:R-:W-:Y:S01]  /*1600*/  BPT.TRAP 0x1 ;  /* 0x000000040000795c */ /* 0x000fe20000300000 */
.L_x_18:
[----:B------:R-:W0:Y:S01]  /*1610*/  S2UR UR5, SR_CgaCtaId ;  /* 0x00000000000579c3 */ /* 0x000e220000008800 */
[----:B------:R-:W-:Y:S01]  /*1620*/  UMOV UR4, 0x400 ;  /* 0x0000040000047882 */ /* 0x000fe20000000000 */
[----:B------:R-:W-:Y:S02]  /*1630*/  IMAD.U32 R0, RZ, RZ, UR40 ;  /* 0x00000028ff007e24 */ /* 0x000fe4000f8e00ff */
[----:B------:R-:W-:-:S03]  /*1640*/  IMAD.U32 R3, RZ, RZ, UR41 ;  /* 0x00000029ff037e24 */ /* 0x000fc6000f8e00ff */
[----:B------:R-:W-:Y:S01]  /*1650*/  SHF.L.U32 R0, R0, 0x1f, RZ ;  /* 0x0000001f00007819 */ /* 0x000fe200000006ff */
[----:B0-----:R-:W-:-:S06]  /*1660*/  ULEA UR4, UR5, UR4, 0x18 ;  /* 0x0000000405047291 */ /* 0x001fcc000f8ec03f */
[----:B------:R-:W-:-:S04]  /*1670*/  IMAD.U32 R6, RZ, RZ, UR4 ;  /* 0x00000004ff067e24 */ /* 0x000fc8000f8e00ff */
[----:B------:R-:W-:-:S04]  /*1680*/  IMAD R3, R3, 0x8, R6 ;  /* 0x0000000803037824 */ /* 0x000fc800078e0206 */
[----:B------:R0:W1:Y:S01]  /*1690*/  SYNCS.PHASECHK.TRANS64.TRYWAIT P1, [R3+URZ], R0 ;  /* 0x00000000030075a7 */ /* 0x000062000802017f */
[----:B------:R-:W-:Y:S05]  /*16a0*/  @!P0 BRA `(.L_x_19) ;  /* 0x0000000000048947 */ /* 0x000fea0003800000 */
[----:B------:R-:W-:Y:S01]  /*16b0*/  BPT.TRAP 0x1 ;  /* 0x000000040000795c */ /* 0x000fe20000300000 */
.L_x_19:
[----:B------:R-:W-:-:S05]  /*16c0*/  IMAD.U32 R4, RZ, RZ, UR44 ;  /* 0x0000002cff047e24 */ /* 0x000fca000f8e00ff */
[----:B------:R-:W-:Y:S01]  /*16d0*/  ISETP.GE.AND P2, PT, R4, 0x1, PT ;  /* 0x000000010400780c */ /* 0x000fe20003f46270 */
[----:B-1----:R-:W-:-:S12]  /*16e0*/  @P1 BRA `(.L_x_20) ;  /* 0x0000000000081947 */ /* 0x002fd80003800000 */
[----:B------:R-:W1:Y:S02]  /*16f0*/  SYNCS.PHASECHK.TRANS64.TRYWAIT P1, [R3+URZ], R0 ;  /* 0x00000000030075a7 */ /* 0x000e64000802017f */
[----:B-1----:R-:W-:Y:S05]  /*1700*/  @!P1 BRA `(.L_x_21) ;  /* 0x0000003c00d49947 */ /* 0x002fea0003800000 */
.L_x_20:
[----:B------:R-:W-:Y:S05]  /*1710*/  WARPSYNC.ALL ;  /* 0x0000000000007948 */ /* 0x000fea0003800000 */
[----:B------:R-:W-:Y:S01]  /*1720*/  R2UR UR4, R6 ;  /* 0x00000000060472ca */ /* 0x000fe200000e0000 */
[----:B------:R-:W-:Y:S01]  /*1730*/  WARPGROUP.ARRIVE ;  /* 0x00000000000079c5 */ /* 0x000fe20000000000 */
[----:B------:R-:W-:Y:S01]  /*1740*/  UMOV UR5, 0xc0000010 ;  /* 0xc000001000057882 */ /* 0x000fe20000000000 */
[----:B------:R-:W-:-:S10]  /*1750*/  UMOV UR7, 0xc0000010 ;  /* 0xc000001000077882 */ /* 0x000fd40000000000 */
[----:B------:R-:W-:-:S04]  /*1760*/  UIADD3 UR4, UR4, 0x5100, URZ ;  /* 0x0000510004047890 */ /* 0x000fc8000fffe03f */
[----:B------:R-:W-:-:S04]  /*1770*/  USHF.R.U32.HI UR4, URZ, 0x4, UR4 ;  /* 0x000000043f047899 */ /* 0x000fc80008011604 */
[----:B------:R-:W-:-:S04]  /*1780*/  ULOP3.LUT UR4, UR4, 0x3fff, URZ, 0xc0, !UPT ;  /* 0x00003fff04047892 */ /* 0x000fc8000f8ec03f */
[----:B------:R-:W-:Y:S02]  /*1790*/  ULOP3.LUT UR9, UR4, 0x10000, URZ, 0xfc, !UPT ;  /* 0x0001000004097892 */ /* 0x000fe4000f8efc3f */
[----:B------:R-:W-:Y:S02]  /*17a0*/  ULEA UR4, UR41, UR45, 0x8 ;  /* 0x0000002d29047291 */ /* 0x000fe4000f8e403f */
[----:B------:R-:W-:-:S09]  /*17b0*/  ULEA UR6, UR41, UR9, 0x7 ;  /* 0x0000000929067291 */ /* 0x000fd2000f8e383f */
[----:B------:R-:W-:Y:S03]  /*17c0*/  IGMMA.64x64x32.S8.S8 R24, gdesc[UR4], RZ, !UPT, gsb0 ;  /* 0x01e00000041879f1 */ /* 0x000fe6000c0410ff */
[----:B------:R-:W-:Y:S02]  /*17d0*/  WARPGROUP.DEPBAR.LE gsb0, 0x0 ;  /* 0x00008000000079c5 */ /* 0x000fe40000010000 */
[----:B------:R-:W-:Y:S05]  /*17e0*/  @!P2 BRA `(.L_x_22) ;  /* 0x0000000000cca947 */ /* 0x000fea0003800000 */
[----:B------:R-:W-:Y:S01]  /*17f0*/  UIADD3 UR4, UR41, 0x1, URZ ;  /* 0x0000000129047890 */ /* 0x000fe2000fffe03f */
[----:B01----:R-:W-:Y:S02]  /*1800*/  IMAD.U32 R0, RZ, RZ, UR44 ;  /* 0x0000002cff007e24 */ /* 0x003fe4000f8e00ff */
[----:B------:R-:W-:Y:S01]  /*1810*/  IMAD.U32 R3, RZ, RZ, UR41 ;  /* 0x00000029ff037e24 */ /* 0x000fe2000f8e00ff */
[----:B------:R-:W-:-:S04]  /*1820*/  UISETP.NE.AND UP0, UPT, UR4, 0x5, UPT ;  /* 0x000000050400788c */ /* 0x000fc8000bf05270 */
[----:B------:R-:W-:Y:S02]  /*1830*/  USEL UR5, URZ, 0x1, UP0 ;  /* 0x000000013f057887 */ /* 0x000fe40008000000 */
[----:B------:R-:W-:Y:S02]  /*1840*/  USEL UR8, UR4, URZ, UP0 ;  /* 0x0000003f04087287 */ /* 0x000fe40008000000 */
[----:B------:R-:W-:-:S06]  /*1850*/  ULOP3.LUT UR5, UR40, UR5, URZ, 0x3c, !UPT ;  /* 0x0000000528057292 */ /* 0x000fcc000f8e3c3f */
[----:B------:R-:W-:-:S07]  /*1860*/  IMAD.U32 R7, RZ, RZ, UR5 ;  /* 0x00000005ff077e24 */ /* 0x000fce000f8e00ff */
.L_x_29:
[----:B------:R-:W-:Y:S05]  /*1870*/  @!P0 BRA `(.L_x_23) ;  /* 0x0000000000048947 */ /* 0x000fea0003800000 */
[----:B------:R-:W-:Y:S01]  /*1880*/  BPT.TRAP 0x1 ;  /* 0x000000040000795c */ /* 0x000fe20000300000 */
.L_x_23:
[----:B------:R-:W0:Y:S01]  /*1890*/  S2UR UR5, SR_CgaCtaId ;  /* 0x00000000000579c3 */ /* 0x000e220000008800 */
[----:B------:R-:W-:Y:S01]  /*18a0*/  UMOV UR4, 0x400 ;  /* 0x0000040000047882 */ /* 0x000fe20000000000 */
[----:B------:R-:W-:Y:S01]  /*18b0*/  IMAD.U32 R5, RZ, RZ, UR8 ;  /* 0x00000008ff057e24 */ /* 0x000fe2000f8e00ff */
[----:B------:R-:W-:Y:S01]  /*18c0*/  SHF.L.U32 R4, R7, 0x1f, RZ ;  /* 0x0000001f07047819 */ /* 0x000fe200000006ff */
[----:B0-----:R-:W-:-:S06]  /*18d0*/  ULEA UR4, UR5, UR4, 0x18 ;  /* 0x0000000405047291 */ /* 0x001fcc000f8ec03f */
[----:B------:R-:W-:-:S04]  /*18e0*/  IMAD.U32 R6, RZ, RZ, UR4 ;  /* 0x00000004ff067e24 */ /* 0x000fc8000f8e00ff */
[----:B------:R-:W-:-:S04]  /*18f0*/  IMAD R5, R5, 0x8, R6 ;  /* 0x0000000805057824 */ /* 0x000fc800078e0206 */
[----:B------:R0:W1:Y:S01]  /*1900*/  SYNCS.PHASECHK.TRANS64.TRYWAIT P1, [R5+URZ], R4 ;  /* 0x00000004050075a7 */ /* 0x000062000802017f */
[----:B------:R-:W-:Y:S05]  /*1910*/  @!P0 BRA `(.L_x_24) ;  /* 0x0000000000048947 */ /* 0x000fea0003800000 */
[----:B------:R-:W-:Y:S01]  /*1920*/  BPT.TRAP 0x1 ;  /* 0x000000040000795c */ /* 0x000fe20000300000 */
.L_x_24:
[----:B-1----:R-:W-:Y:S05]  /*1930*/  @P1 BRA `(.L_x_25) ;  /* 0x0000000000081947 */ /* 0x002fea0003800000 */
[----:B------:R-:W1:Y:S02]  /*1940*/  SYNCS.PHASECHK.TRANS64.TRYWAIT P1, [R5+URZ], R4 ;  /* 0x00000004050075a7 */ /* 0x000e64000802017f */
[----:B-1----:R-:W-:Y:S05]  /*1950*/  @!P1 BRA `(.L_x_26) ;  /* 0x0000003c00549947 */ /* 0x002fea0003800000 */
.L_x_25:
[----:B------:R-:W-:Y:S01]  /*1960*/  ULEA UR4, UR8, UR45, 0x8 ;  /* 0x0000002d08047291 */ /* 0x000fe2000f8e403f */
[----:B------:R-:W-:Y:S01]  /*1970*/  WARPGROUP.ARRIVE ;  /* 0x00000000000079c5 */ /* 0x000fe20000000000 */
[----:B------:R-:W-:Y:S01]  /*1980*/  ULEA UR6, UR8, UR9, 0x7 ;  /* 0x0000000908067291 */ /* 0x000fe2000f8e383f */
[----:B------:R-:W-:Y:S01]  /*1990*/  UMOV UR5, 0xc0000010 ;  /* 0xc000001000057882 */ /* 0x000fe20000000000 */
[----:B------:R-:W-:-:S07]  /*19a0*/  UMOV UR7, 0xc0000010 ;  /* 0xc000001000077882 */ /* 0x000fce0000000000 */
[----:B------:R-:W-:Y:S03]  /*19b0*/  IGMMA.64x64x32.S8.S8 R24, gdesc[UR4], R24, gsb0 ;  /* 0x01e00000041879f1 */ /* 0x000fe60008041018 */
[----:B------:R-:W-:Y:S02]  /*19c0*/  WARPGROUP.DEPBAR.LE gsb0, 0x0 ;  /* 0x00008000000079c5 */ /* 0x000fe40000010000 */
[----:B------:R-:W-:Y:S05]  /*19d0*/  @!P0 BRA `(.L_x_27) ;  /* 0x0000000000048947 */ /* 0x000fea0003800000 */
[----:B------:R-:W-:Y:S01]  /*19e0*/  BPT.TRAP 0x1 ;  /* 0x000000040000795c */ /* 0x000fe20000300000 */
.L_x_27:
[----:B------:R-:W-:-:S13]  /*19f0*/  ISETP.NE.AND P1, PT, R66, RZ, PT ;  /* 0x000000ff4200720c */ /* 0x000fda0003f25270 */
[----:B01----:R-:W-:-:S04]  /*1a00*/  @P1 IMAD R4, R3, 0x8, R6 ;  /* 0x0000000803041824 */ /* 0x003fc800078e0206 */
[----:B------:R-:W-:-:S05]  /*1a10*/  @P1 VIADD R4, R4, 0x28 ;  /* 0x0000002804041836 */ /* 0x000fca0000000000 */
[----:B------:R-:W-:-:S04]  /*1a20*/  @P1 PRMT R4, R19, 0x654, R4 ;  /* 0x0000065413041816 */ /* 0x000fc80000000004 */
[----:B------:R0:W-:Y:S01]  /*1a30*/  @P1 SYNCS.ARRIVE.TRANS64.RED.A1T0 RZ, [R4+URZ], RZ ;  /* 0x000000ff04ff19a7 */ /* 0x0001e2000810043f */
[----:B------:R-:W-:-:S13]  /*1a40*/  ISETP.GT.U32.AND P1, PT, R18, 0x1, PT ;  /* 0x000000011200780c */ /* 0x000fda0003f24070 */
[----:B0-----:R-:W-:Y:S05]  /*1a50*/  @P1 BRA `(.L_x_28) ;  /* 0x0000000000041947 */ /* 0x001fea0003800000 */
[----:B------:R-:W-:Y:S01]  /*1a60*/  BPT.TRAP 0x1 ;  /* 0x000000040000795c */ /* 0x000fe20000300000 */
.L_x_28:
[----:B------:R-:W-:Y:S01]  /*1a70*/  UIADD3 UR8, UR8, 0x1, URZ ;  /* 0x0000000108087890 */ /* 0x000fe2000fffe03f */
[C---:B------:R-:W-:Y:S01]  /*1a80*/  ISETP.GT.AND P2, PT, R0.reuse, 0x1, PT ;  /* 0x000000010000780c */ /* 0x040fe20003f44270 */
[----:B------:R-:W-:Y:S02]  /*1a90*/  VIADD R3, R3, 0x1 ;  /* 0x0000000103037836 */ /* 0x000fe40000000000 */
[----:B------:R-:W-:Y:S01]  /*1aa0*/  UISETP.NE.AND UP0, UPT, UR8, 0x5, UPT ;  /* 0x000000050800788c */ /* 0x000fe2000bf05270 */
[----:B------:R-:W-:Y:S02]  /*1ab0*/  VIADD R0, R0, 0xffffffff ;  /* 0xffffffff00007836 */ /* 0x000fe40000000000 */
[C---:B------:R-:W-:Y:S01]  /*1ac0*/  ISETP.NE.AND P1, PT, R3.reuse, 0x5, PT ;  /* 0x000000050300780c */ /* 0x040fe20003f25270 */
[----:B------:R-:W-:Y:S02]  /*1ad0*/  USEL UR4, URZ, 0x1, UP0 ;  /* 0x000000013f047887 */ /* 0x000fe40008000000 */
[----:B------:R-:W-:Y:S01]  /*1ae0*/  USEL UR8, UR8, URZ, UP0 ;  /* 0x0000003f08087287 */ /* 0x000fe20008000000 */
[----:B------:R-:W-:-:S03]  /*1af0*/  SEL R3, R3, RZ, P1 ;  /* 0x000000ff03037207 */ /* 0x000fc60000800000 */
[----:B------:R-:W-:Y:S01]  /*1b00*/  LOP3.LUT R7, R7, UR4, RZ, 0x3c, !PT ;  /* 0x0000000407077c12 */ /* 0x000fe2000f8e3cff */
[----:B------:R-:W-:Y:S07]  /*1b10*/  @P2 BRA `(.L_x_29) ;  /* 0xfffffffc00542947 */ /* 0x000fee000383ffff */
.L_x_22:
[----:B01----:R-:W0:Y:S02]  /*1b20*/  LDC R0, c[0x0][0x28c] ;  /* 0x0000a300ff007b82 */ /* 0x003e240000000800 */
[----:B0-----:R-:W-:-:S13]  /*1b30*/  ISETP.GE.AND P1, PT, R0, 0x1, PT ;  /* 0x000000010000780c */ /* 0x001fda0003f26270 */
[----:B------:R-:W-:Y:S05]  /*1b40*/  @!P1 BRA `(.L_x_30) ;  /* 0x0000000000449947 */ /* 0x000fea0003800000 */
[----:B------:R-:W-:Y:S05]  /*1b50*/  @!P0 BRA `(.L_x_31) ;  /* 0x0000000000048947 */ /* 0x000fea0003800000 */
[----:B------:R-:W-:Y:S01]  /*1b60*/  BPT.TRAP 0x1 ;  /* 0x000000040000795c */ /* 0x000fe20000300000 */
.L_x_31:
[----:B------:R-:W-:-:S13]  /*1b70*/  ISETP.NE.AND P0, PT, R66, RZ, PT ;  /* 0x000000ff4200720c */ /* 0x000fda0003f05270 */
[----:B------:R-:W-:-:S05]  /*1b80*/  VOTEU.ANY UP0, P0 ;  /* 0x00000000003f7886 */ /* 0x000fca0000000100 */
[----:B------:R-:W-:-:S06]  /*1b90*/  @UP0 UIADD3 UR4, UR44, UR41, URZ ;  /* 0x000000292c040290 */ /* 0x000fcc000fffe03f */
[----:B------:R-:W-:Y:S02]  /*1ba0*/  IMAD.U32 R4, RZ, RZ, UR4 ;  /* 0x00000004ff047e24 */ /* 0x000fe4000f8e00ff */
[----:B------:R-:W-:Y:S02]  /*1bb0*/  IMAD.U32 R3, RZ, RZ, UR4 ;  /* 0x00000004ff037e24 */ /* 0x000fe4000f8e00ff */
[----:B------:R-:W-:-:S05]  /*1bc0*/  @P0 IMAD.WIDE.U32 R4, R4, -0x33333333, RZ ;  /* 0xcccccccd04040825 */ /* 0x000fca00078e00ff */
[----:B------:R-:W-:-:S05]  /*1bd0*/  @P0 SHF.R.U32.HI R0, RZ, 0x2, R5 ;  /* 0x00000002ff000819 */ /* 0x000fca0000011605 */
[----:B------:R-:W-:-:S04]  /*1be0*/  @P0 IMAD R0, R0, -0x5, R3 ;  /* 0xfffffffb00000824 */ /* 0x000fc800078e0203 */
[----:B------:R-:W-:-:S04]  /*1bf0*/  @P0 IMAD R0, R0, 0x8, R6 ;  /* 0x0000000800000824 */ /* 0x000fc800078e0206 */
[----:B------:R-:W-:-:S05]  /*1c00*/  @P0 VIADD R0, R0, 0x28 ;  /* 0x0000002800000836 */ /* 0x000fca0000000000 */
[----:B------:R-:W-:-:S04]  /*1c10*/  @P0 PRMT R0, R19, 0x654, R0 ;  /* 0x0000065413000816 */ /* 0x000fc80000000000 */
[----:B------:R0:W-:Y:S01]  /*1c20*/  @P0 SYNCS.ARRIVE.TRANS64.RED.A1T0 RZ, [R0+URZ], RZ ;  /* 0x000000ff00ff09a7 */ /* 0x0001e2000810043f */
[----:B------:R-:W-:-:S13]  /*1c30*/  ISETP.GT.U32.AND P0, PT, R18, 0x1, PT ;  /* 0x000000011200780c */ /* 0x000fda0003f04070 */
[----:B0-----:R-:W-:Y:S05]  /*1c40*/  @P0 BRA `(.L_x_30) ;  /* 0x0000000000040947 */ /* 0x001fea0003800000 */
[----:B------:R-:W-:Y:S01]  /*1c50*/  BPT.TRAP 0x1 ;  /* 0x000000040000795c */ /* 0x000fe20000300000 */
.L_x_30:
[----:B------:R-:W-:Y:S01]  /*1c60*/  IMAD.SHL.U32 R3, R68, 0x40, RZ ;  /* 0x0000004044037824 */ /* 0x000fe200078e00ff */
[----:B------:R-:W-:Y:S01]  /*1c70*/  UIADD3 UR41, UR43, UR41, URZ ;  /* 0x000000292b297290 */ /* 0x000fe2000fffe03f */
[----:B------:R-:W-:Y:S01]  /*1c80*/  IMAD.SHL.U32 R10, R67, 0x80, RZ ;  /* 0x00000080430a7824 */ /* 0x000fe200078e00ff */
[----:B------:R-:W-:Y:S01]  /*1c90*/  ULDC UR7, c[0x0][0x288] ;  /* 0x0000a20000077ab9 */ /* 0x000fe20000000800 */
[----:B------:R-:W-:Y:S01]  /*1ca0*/  ULDC UR10, c[0x0][0x284] ;  /* 0x0000a100000a7ab9 */ /* 0x000fe20000000800 */
[----:B------:R-:W-:Y:S01]  /*1cb0*/  UISETP.GT.U32.AND UP0, UPT, UR41, 0x4, UPT ;  /* 0x000000042900788c */ /* 0x000fe2000bf04070 */
[C---:B------:R-:W-:Y:S01]  /*1cc0*/  ISETP.GE.AND P0, PT, R3.reuse, UR7, PT ;  /* 0x0000000703007c0c */ /* 0x040fe2000bf06270 */
[----:B------:R-:W-:Y:S01]  /*1cd0*/  UISETP.GE.U32.AND UP1, UPT, UR43, 0x5, UPT ;  /* 0x000000052b00788c */ /* 0x000fe2000bf26070 */
[----:B------:R-:W-:Y:S01]  /*1ce0*/  SHF.R.S32.HI R11, RZ, 0x1f, R65 ;  /* 0x0000001fff0b7819 */ /* 0x000fe20000011441 */
[----:B------:R-:W-:Y:S01]  /*1cf0*/  UISETP.LT.U32.AND UP0, UPT, UR43, 0x5, UP0 ;  /* 0x000000052b00788c */ /* 0x000fe20008701070 */
[----:B------:R-:W-:Y:S01]  /*1d00*/  ISETP.GE.OR P0, PT, R10, UR10, P0 ;  /* 0x0000000a0a007c0c */ /* 0x000fe20008706670 */
[----:B------:R-:W-:Y:S01]  /*1d10*/  UIMAD.WIDE.U32 UR4, UR41, -0x33333333, URZ ;  /* 0xcccccccd290478a5 */ /* 0x000fe2000f8e003f */
[----:B------:R-:W-:Y:S01]  /*1d20*/  LOP3.LUT R8, R3, 0x6, R60, 0xf8, !PT ;  /* 0x0000000603087812 */ /* 0x000fe200078ef83c */
[----:B------:R-:W-:Y:S01]  /*1d30*/  USEL UR6, URZ, 0x1, !UP0 ;  /* 0x000000013f067887 */ /* 0x000fe2000c000000 */
[----:B------:R-:W-:-:S02]  /*1d40*/  ULDC.64 UR8, c[0x0][0x5d0] ;  /* 0x0001740000087ab9 */ /* 0x000fc40000000a00 */
[----:B------:R-:W-:Y:S01]  /*1d50*/  SHF.R.S32.HI R9, RZ, 0x1f, R8 ;  /* 0x0000001fff097819 */ /* 0x000fe20000011408 */
[----:B------:R-:W-:Y:S01]  /*1d60*/  IMAD R0, R11, UR8, RZ ;  /* 0x000000080b007c24 */ /* 0x000fe2000f8e02ff */
[----:B------:R-:W-:Y:S02]  /*1d70*/  USHF.R.U32.HI UR4, URZ, 0x2, UR5 ;  /* 0x000000023f047899 */ /* 0x000fe40008011605 */
[----:B------:R-:W-:Y:S01]  /*1d80*/  ULOP3.LUT UR40, UR40, UR6, URZ, 0x3c, !UPT ;  /* 0x0000000628287292 */ /* 0x000fe2000f8e3c3f */
[C---:B------:R-:W-:Y:S01]  /*1d90*/  IMAD R7, R65.reuse, UR9, R0 ;  /* 0x0000000941077c24 */ /* 0x040fe2000f8e0200 */
[----:B------:R-:W-:Y:S01]  /*1da0*/  UIMAD UR41, UR4, -0x5, UR41 ;  /* 0xfffffffb042978a4 */ /* 0x000fe2000f8e0229 */
[----:B------:R-:W-:Y:S01]  /*1db0*/  IMAD.WIDE.U32 R4, R65, UR8, R8 ;  /* 0x0000000841047c25 */ /* 0x000fe2000f8e0008 */
[----:B------:R-:W-:-:S03]  /*1dc0*/  @UP1 ULOP3.LUT UR40, UR40, 0x1, UR4, 0x78, !UPT ;  /* 0x0000000128281892 */ /* 0x000fc6000f8e7804 */
[----:B------:R-:W-:Y:S02]  /*1dd0*/  IMAD.IADD R5, R5, 0x1, R7 ;  /* 0x0000000105057824 */ /* 0x000fe400078e0207 */
[----:B------:R-:W-:Y:S01]  /*1de0*/  IMAD.MOV.U32 R0, RZ, RZ, -0x1 ;  /* 0xffffffffff007424 */ /* 0x000fe200078e00ff */
[----:B------:R-:W-:Y:S06]  /*1df0*/  @P0 BRA `(.L_x_32) ;  /* 0x0000001c00200947 */ /* 0x000fec0003800000 */
[----:B------:R-:W0:Y:S01]  /*1e00*/  LDC.64 R12, c[0x0][0x5c8] ;  /* 0x00017200ff0c7b82 */ /* 0x000e220000000a00 */
[----:B------:R-:W-:Y:S01]  /*1e10*/  IMAD.WIDE R14, R67, 0x80, R22 ;  /* 0x00000080430e7825 */ /* 0x000fe200078e0216 */
[----:B------:R-:W-:Y:S01]  /*1e20*/  ULDC.64 UR4, c[0x0][0x5c0] ;  /* 0x0001700000047ab9 */ /* 0x000fe20000000a00 */
[----:B------:R-:W-:Y:S02]  /*1e30*/  BSSY B0, `(.L_x_32) ;  /* 0x00001c4000007945 */ /* 0x000fe40003800000 */
[----:B------:R-:W-:Y:S02]  /*1e40*/  IMAD.IADD R67, R63, 0x1, -R10 ;  /* 0x000000013f437824 */ /* 0x000fe400078e0a0a */
[----:B------:R-:W-:Y:S02]  /*1e50*/  IMAD.IADD R72, R58, 0x1, -R3 ;  /* 0x000000013a487824 */ /* 0x000fe400078e0a03 */
[-C--:B0-----:R-:W-:Y:S02]  /*1e60*/  IMAD R6, R15, R12.reuse, RZ ;  /* 0x0000000c0f067224 */ /* 0x081fe400078e02ff */
[----:B------:R-:W-:-:S04]  /*1e70*/  IMAD.WIDE.U32 R4, R14, R12, R4 ;  /* 0x0000000c0e047225 */ /* 0x000fc800078e0004 */
[----:B------:R-:W-:Y:S01]  /*1e80*/  IMAD R7, R14, R13, R6 ;  /* 0x0000000d0e077224 */ /* 0x000fe200078e0206 */
[----:B------:R-:W-:-:S03]  /*1e90*/  IADD3 R6, P0, R4, UR4, RZ ;  /* 0x0000000404067c10 */ /* 0x000fc6000ff1e0ff */
[----:B------:R-:W-:Y:S01]  /*1ea0*/  IMAD.IADD R7, R5, 0x1, R7 ;  /* 0x0000000105077824 */ /* 0x000fe200078e0207 */
[----:B------:R-:W-:-:S04]  /*1eb0*/  LEA R4, P1, R12, R6, 0x3 ;  /* 0x000000060c047211 */ /* 0x000fc800078218ff */
[----:B------:R-:W-:Y:S02]  /*1ec0*/  IADD3.X R7, R7, UR5, RZ, P0, !PT ;  /* 0x0000000507077c10 */ /* 0x000fe400087fe4ff */
[----:B-----5:R-:W-:Y:S02]  /*1ed0*/  ISETP.NE.AND P0, PT, R57, RZ, PT ;  /* 0x000000ff3900720c */ /* 0x020fe40003f05270 */
[----:B------:R-:W-:-:S11]  /*1ee0*/  LEA.HI.X R5, R12, R7, R13, 0x3, P1 ;  /* 0x000000070c057211 */ /* 0x000fd600008f1c0d */
[----:B------:R-:W-:Y:S05]  /*1ef0*/  @!P0 BRA `(.L_x_33) ;  /* 0x00000014001c8947 */ /* 0x000fea0003800000 */
[----:B------:R-:W0:Y:S01]  /*1f00*/  LDC.64 R68, c[0x0][0x5b0] ;  /* 0x00016c00ff447b82 */ /* 0x000e220000000a00 */
[----:B------:R-:W-:Y:S01]  /*1f10*/  ULDC.64 UR4, c[0x0][0x5b8] ;  /* 0x00016e0000047ab9 */ /* 0x000fe20000000a00 */
[----:B------:R-:W-:Y:S01]  /*1f20*/  ISETP.GE.AND P1, PT, R72, 0x1, PT ;  /* 0x000000014800780c */ /* 0x000fe20003f26270 */
[----:B------:R-:W-:Y:S01]  /*1f30*/  IMAD R10, R11, UR4, RZ ;  /* 0x000000040b0a7c24 */ /* 0x000fe2000f8e02ff */
[----:B------:R-:W-:Y:S01]  /*1f40*/  BSSY B1, `(.L_x_34) ;  /* 0x0000010000017945 */ /* 0x000fe20003800000 */
[----:B------:R-:W-:Y:S01]  /*1f50*/  IMAD.WIDE.U32 R20, R65, UR4, R8 ;  /* 0x0000000441147c25 */ /* 0x000fe2000f8e0008 */
[----:B------:R-:W-:Y:S02]  /*1f60*/  ISETP.LT.OR P2, PT, R67, 0x1, !P1 ;  /* 0x000000014300780c */ /* 0x000fe40004f41670 */
[----:B------:R-:W1:Y:S01]  /*1f70*/  LDC.64 R70, c[0x0][0x5a8] ;  /* 0x00016a00ff467b82 */ /* 0x000e620000000a00 */
[----:B------:R-:W-:Y:S02]  /*1f80*/  IMAD R11, R65, UR5, R10 ;  /* 0x00000005410b7c24 */ /* 0x000fe4000f8e020a */
[----:B------:R-:W-:-:S02]  /*1f90*/  IMAD.MOV.U32 R10, RZ, RZ, R20 ;  /* 0x000000ffff0a7224 */ /* 0x000fc400078e0014 */
[----:B------:R-:W-:Y:S02]  /*1fa0*/  IMAD.IADD R11, R21, 0x1, R11 ;  /* 0x00000001150b7824 */ /* 0x000fe400078e020b */
[-C--:B0-----:R-:W-:Y:S01]  /*1fb0*/  IMAD R3, R15, R68.reuse, RZ ;  /* 0x000000440f037224 */ /* 0x081fe200078e02ff */
[----:B------:R-:W-:Y:S01]  /*1fc0*/  SHF.L.U64.HI R13, R68, 0x3, R69 ;  /* 0x00000003440d7819 */ /* 0x000fe20000010245 */
[----:B------:R-:W-:-:S04]  /*1fd0*/  IMAD.WIDE.U32 R8, R14, R68, R10 ;  /* 0x000000440e087225 */ /* 0x000fc800078e000a */
[----:B------:R-:W-:Y:S01]  /*1fe0*/  IMAD R65, R14, R69, R3 ;  /* 0x000000450e417224 */ /* 0x000fe200078e0203 */
[----:B-1----:R-:W-:Y:S01]  /*1ff0*/  IADD3 R8, P0, R8, R70, RZ ;  /* 0x0000004608087210 */ /* 0x002fe20007f1e0ff */
[----:B------:R-:W-:-:S03]  /*2000*/  IMAD.SHL.U32 R12, R68, 0x8, RZ ;  /* 0x00000008440c7824 */ /* 0x000fc600078e00ff */
[----:B------:R-:W-:Y:S01]  /*2010*/  IADD3.X R9, R71, R9, R65, P0, !PT ;  /* 0x0000000947097210 */ /* 0x000fe200007fe441 */
[----:B------:R-:W-:Y:S08]  /*2020*/  @P2 BRA `(.L_x_35) ;  /* 0x0000000000042947 */ /* 0x000ff00003800000 */
[----:B------:R0:W5:Y:S02]  /*2030*/  LDG.E.U8 R64, desc[UR38][R8.64] ;  /* 0x0000002608407981 */ /* 0x000164000c1e1100 */
.L_x_35:
[----:B------:R-:W-:Y:S05]  /*2040*/  BSYNC B1 ;  /* 0x0000000000017941 */ /* 0x000fea0003800000 */
.L_x_34:
[----:B-----5:R-:W-:Y:S01]  /*2050*/  LOP3.LUT R3, R64, 0xffff, RZ, 0xc0, !PT ;  /* 0x0000ffff40037812 */ /* 0x020fe200078ec0ff */
[----:B------:R-:W-:Y:S01]  /*2060*/  IMAD.WIDE.U32 R12, R14, R68, R12 ;  /* 0x000000440e0c7225 */ /* 0x000fe200078e000c */
[----:B------:R-:W-:Y:S01]  /*2070*/  ISETP.GE.AND P0, PT, R72, 0x2, PT ;  /* 0x000000024800780c */ /* 0x000fe20003f06270 */
[----:B------:R-:W-:Y:S01]  /*2080*/  BSSY B1, `(.L_x_36) ;  /* 0x000000f000017945 */ /* 0x000fe20003800000 */
[----:B------:R-:W-:Y:S01]  /*2090*/  PRMT R14, R3, 0x8880, RZ ;  /* 0x00008880030e7816 */ /* 0x000fe200000000ff */
[----:B------:R-:W-:Y:S01]  /*20a0*/  IMAD.IADD R3, R65, 0x1, R13 ;  /* 0x0000000141037824 */ /* 0x000fe200078e020d */
[----:B------:R-:W-:Y:S02]  /*20b0*/  IADD3 R10, P3, P4, R20, R70, R12 ;  /* 0x00000046140a7210 */ /* 0x000fe40007c7e00c */
[----:B------:R-:W-:Y:S01]  /*20c0*/  ISETP.LT.OR P1, PT, R67, 0x9, !P1 ;  /* 0x000000094300780c */ /* 0x000fe20004f21670 */
[----:B------:R-:W-:Y:S01]  /*20d0*/  IMAD.MOV.U32 R12, RZ, RZ, R14 ;  /* 0x000000ffff0c7224 */ /* 0x000fe200078e000e */
[----:B------:R-:W-:-:S02]  /*20e0*/  IADD3.X R11, R11, R71, R3, P3, P4 ;  /* 0x000000470b0b7210 */ /* 0x000fc40001fe8403 */
[----:B------:R-:W-:Y:S01]  /*20f0*/  ISETP.LT.OR P3, PT, R67, 0x1, !P0 ;  /* 0x000000014300780c */ /* 0x000fe20004761670 */
[----:B------:R-:W-:-:S04]  /*2100*/  IMAD R3, R12, R57, RZ ;  /* 0x000000390c037224 */ /* 0x000fc800078e02ff */
[----:B------:R-:W-:-:S05]  /*2110*/  @!P2 IMAD R13, R24, R56, R3 ;  /* 0x00000038180da224 */ /* 0x000fca00078e0203 */
[----:B------:R1:W-:Y:S03]  /*2120*/  @!P2 STG.E.U8 desc[UR38][R6.64], R13 ;  /* 0x0000000d0600a986 */ /* 0x0003e6000c101126 */
[----:B------:R-:W-:Y:S05]  /*2130*/  @P3 BRA `(.L_x_37) ;  /* 0x00000000000c3947 */ /* 0x000fea0003800000 */
[----:B------:R-:W2:Y:S02]  /*2140*/  LDG.E.U8 R64, desc[UR38][R8.64+0x1] ;  /* 0x0000012608407981 */ /* 0x000ea4000c1e1100 */
[----:B--2---:R-:W-:-:S05]  /*2150*/  PRMT R12, R64, 0x8880, RZ ;  /* 0x00008880400c7816 */ /* 0x004fca00000000ff */
[----:B------:R-:W-:-:S07]  /*2160*/  IMAD R3, R12, R57, RZ ;  /* 0x000000390c037224 */ /* 0x000fce00078e02ff */
.L_x_37:
[----:B------:R-:W-:Y:S05]  /*2170*/  BSYNC B1 ;  /* 0x0000000000017941 */ /* 0x000fea0003800000 */
.L_x_36:
[----:B------:R-:W-:Y:S01]  /*2180*/  @!P3 IMAD R25, R25, R56, R3 ;  /* 0x000000381919b224 */ /* 0x000fe200078e0203 */
[----:B------:R-:W-:Y:S04]  /*2190*/  BSSY B1, `(.L_x_38) ;  /* 0x0000006000017945 */ /* 0x000fe80003800000 */
[----:B------:R2:W-:Y:S01]  /*21a0*/  @!P3 STG.E.U8 desc[UR38][R6.64+0x1], R25 ;  /* 0x000001190600b986 */ /* 0x0005e2000c101126 */
[----:B------:R-:W-:Y:S05]  /*21b0*/  @P1 BRA `(.L_x_39) ;  /* 0x00000000000c1947 */ /* 0x000fea0003800000 */
[----:B------:R-:W3:Y:S02]  /*21c0*/  LDG.E.U8 R64, desc[UR38][R10.64] ;  /* 0x000000260a407981 */ /* 0x000ee4000c1e1100 */
[----:B---3--:R-:W-:-:S05]  /*21d0*/  PRMT R12, R64, 0x8880, RZ ;  /* 0x00008880400c7816 */ /* 0x008fca00000000ff */
[----:B------:R-:W-:-:S07]  /*21e0*/  IMAD R3, R12, R57, RZ ;  /* 0x000000390c037224 */ /* 0x000fce00078e02ff */
.L_x_39:
[----:B------:R-:W-:Y:S05]  /*21f0*/  BSYNC B1 ;  /* 0x0000000000017941 */ /* 0x000fea0003800000 */
.L_x_38:
[C---:B------:R-:W-:Y:S01]  /*2200*/  ISETP.LT.OR P0, PT, R67.reuse, 0x9, !P0 ;  /* 0x000000094300780c */ /* 0x040fe20004701670 */
[----:B-1----:R-:W-:Y:S01]  /*2210*/  @!P1 IMAD R13, R26, R56, R3 ;  /* 0x000000381a0d9224 */ /* 0x002fe200078e0203 */
[C---:B------:R-:W-:Y:S01]  /*2220*/  ISETP.GE.AND P3, PT, R72.reuse, 0x9, PT ;  /* 0x000000094800780c */ /* 0x040fe20003f66270 */
[----:B------:R-:W-:Y:S01]  /*2230*/  BSSY B1, `(.L_x_40) ;  /* 0x000000a000017945 */ /* 0x000fe20003800000 */
[----:B------:R-:W-:Y:S02]  /*2240*/  ISETP.GE.AND P2, PT, R72, 0xa, PT ;  /* 0x0000000a4800780c */ /* 0x000fe40003f46270 */
[----:B------:R1:W-:Y:S01]  /*2250*/  @!P1 STG.E.U8 desc[UR38][R4.64], R13 ;  /* 0x0000000d04009986 */ /* 0x0003e2000c101126 */
[C---:B------:R-:W-:Y:S02]  /*2260*/  ISETP.LT.OR P4, PT, R67.reuse, 0x1, !P3 ;  /* 0x000000014300780c */ /* 0x040fe40005f81670 */
[C---:B------:R-:W-:Y:S02]  /*2270*/  ISETP.LT.OR P1, PT, R67.reuse, 0x1, !P2 ;  /* 0x000000014300780c */ /* 0x040fe40005721670 */
[----:B------:R-:W-:-:S02]  /*2280*/  ISETP.LT.OR P3, PT, R67, 0x9, !P3 ;  /* 0x000000094300780c */ /* 0x000fc40005f61670 */
[----:B------:R-:W-:Y:S11]  /*2290*/  @P0 BRA `(.L_x_41) ;  /* 0x00000000000c0947 */ /* 0x000ff60003800000 */
[----:B------:R-:W3:Y:S02]  /*22a0*/  LDG.E.U8 R64, desc[UR38][R10.64+0x1] ;  /* 0x000001260a407981 */ /* 0x000ee4000c1e1100 */
[----:B---3--:R-:W-:-:S05]  /*22b0*/  PRMT R12, R64, 0x8880, RZ ;  /* 0x00008880400c7816 */ /* 0x008fca00000000ff */
[----:B------:R-:W-:-:S07]  /*22c0*/  IMAD R3, R12, R57, RZ ;  /* 0x000000390c037224 */ /* 0x000fce00078e02ff */
.L_x_41:
[----:B------:R-:W-:Y:S05]  /*22d0*/  BSYNC B1 ;  /* 0x0000000000017941 */ /* 0x000fea0003800000 */
.L_x_40:
[----:B------:R-:W-:Y:S01]  /*22e0*/  @!P0 IMAD R27, R27, R56, R3 ;  /* 0x000000381b1b8224 */ /* 0x000fe200078e0203 */
[----:B------:R-:W-:Y:S04]  /*22f0*/  BSSY B1, `(.L_x_42) ;  /* 0x0000006000017945 */ /* 0x000fe80003800000 */
[----:B------:R3:W-:Y:S01]  /*2300*/  @!P0 STG.E.U8 desc[UR38][R4.64+0x1], R27 ;  /* 0x0000011b04008986 */ /* 0x0007e2000c101126 */
[----:B------:R-:W-:Y:S05]  /*2310*/  @P4 BRA `(.L_x_43) ;  /* 0x00000000000c4947 */ /* 0x000fea0003800000 */
[----:B------:R-:W4:Y:S02]  /*2320*/  LDG.E.U8 R64, desc[UR38][R8.64+0x8] ;  /* 0x0000082608407981 */ /* 0x000f24000c1e1100 */
[----:B----4-:R-:W-:-:S05]  /*2330*/  PRMT R12, R64, 0x8880, RZ ;  /* 0x00008880400c7816 */ /* 0x010fca00000000ff */
[----:B------:R-:W-:-:S07]  /*2340*/  IMAD R3, R12, R57, RZ ;  /* 0x000000390c037224 */ /* 0x000fce00078e02ff */
.L_x_43:
[----:B------:R-:W-:Y:S05]  /*2350*/  BSYNC B1 ;  /* 0x0000000000017941 */ /* 0x000fea0003800000 */
.L_x_42:
[----:B-1----:R-:W-:Y:S01]  /*2360*/  @!P4 IMAD R13, R28, R56, R3 ;  /* 0x000000381c0dc224 */ /* 0x002fe200078e0203 */
[----:B------:R-:W-:Y:S04]  /*2370*/  BSSY B1, `(.L_x_44) ;  /* 0x0000006000017945 */ /* 0x000fe80003800000 */
[----:B------:R1:W-:Y:S01]  /*2380*/  @!P4 STG.E.U8 desc[UR38][R6.64+0x8], R13 ;  /* 0x0000080d0600c986 */ /* 0x0003e2000c101126 */
[----:B------:R-:W-:Y:S05]  /*2390*/  @P1 BRA `(.L_x_45) ;  /* 0x00000000000c1947 */ /* 0x000fea0003800000 */
[----:B------:R-:W4:Y:S02]  /*23a0*/  LDG.E.U8 R64, desc[UR38][R8.64+0x9] ;  /* 0x0000092608407981 */ /* 0x000f24000c1e1100 */
[----:B----4-:R-:W-:-:S05]  /*23b0*/  PRMT R12, R64, 0x8880, RZ ;  /* 0x00008880400c7816 */ /* 0x010fca00000000ff */
[----:B------:R-:W-:-:S07]  /*23c0*/  IMAD R3, R12, R57, RZ ;  /* 0x000000390c037224 */ /* 0x000fce00078e02ff */
.L_x_45:
[----:B------:R-:W-:Y:S05]  /*23d0*/  BSYNC B1 ;  /* 0x0000000000017941 */ /* 0x000fea0003800000 */
.L_x_44:
[----:B------:R-:W-:Y:S01]  /*23e0*/  @!P1 IMAD R29, R29, R56, R3 ;  /* 0x000000381d1d9224 */ /* 0x000fe200078e0203 */
[----:B------:R-:W-:Y:S04]  /*23f0*/  BSSY B1, `(.L_x_46) ;  /* 0x0000006000017945 */ /* 0x000fe80003800000 */
[----:B------:R4:W-:Y:S01]  /*2400*/  @!P1 STG.E.U8 desc[UR38][R6.64+0x9], R29 ;  /* 0x0000091d06009986 */ /* 0x0009e2000c101126 */
[----:B------:R-:W-:Y:S05]  /*2410*/  @P3 BRA `(.L_x_47) ;  /* 0x00000000000c3947 */ /* 0x000fea0003800000 */
[----:B------:R-:W5:Y:S02]  /*2420*/  LDG.E.U8 R64, desc[UR38][R10.64+0x8] ;  /* 0x000008260a407981 */ /* 0x000f64000c1e1100 */
[----:B-----5:R-:W-:-:S05]  /*2430*/  PRMT R12, R64, 0x8880, RZ ;  /* 0x00008880400c7816 */ /* 0x020fca00000000ff */
[----:B------:R-:W-:-:S07]  /*2440*/  IMAD R3, R12, R57, RZ ;  /* 0x000000390c037224 */ /* 0x000fce00078e02ff */
.L_x_47:
[----:B------:R-:W-:Y:S05]  /*2450*/  BSYNC B1 ;  /* 0x0000000000017941 */ /* 0x000fea0003800000 */
.L_x_46:
        /* <DEDUP_REMOVED lines=10> */
[----:B------:R-:W5:Y:S02]  /*2500*/  LDG.E.U8 R64, desc[UR38][R10.64+0x9] ;  /* 0x000009260a407981 */ /* 0x000f64000c1e1100 */
[----:B-----5:R-:W-:-:S05]  /*2510*/  PRMT R12, R64, 0x8880, RZ ;  /* 0x00008880400c7816 */ /* 0x020fca00000000ff */
[----:B------:R-:W-:-:S07]  /*2520*/  IMAD R3, R12, R57, RZ ;  /* 0x000000390c037224 */ /* 0x000fce00078e02ff */
.L_x_49:
[----:B------:R-:W-:Y:S05]  /*2530*/  BSYNC B1 ;  /* 0x0000000000017941 */ /* 0x000fea0003800000 */
.L_x_48:
[----:B------:R-:W-:Y:S01]  /*2540*/  @!P2 IMAD R31, R31, R56, R3 ;  /* 0x000000381f1fa224 */ /* 0x000fe200078e0203 */
[----:B------:R-:W-:Y:S04]  /*2550*/  BSSY B1, `(.L_x_50) ;  /* 0x0000006000017945 */ /* 0x000fe80003800000 */
[----:B------:R0:W-:Y:S01]  /*2560*/  @!P2 STG.E.U8 desc[UR38][R4.64+0x9], R31 ;  /* 0x0000091f0400a986 */ /* 0x0001e2000c101126 */
[----:B------:R-:W-:Y:S05]  /*2570*/  @P4 BRA `(.L_x_51) ;  /* 0x00000000000c4947 */ /* 0x000fea0003800000 */
[----:B------:R-:W5:Y:S02]  /*2580*/  LDG.E.U8 R64, desc[UR38][R8.64+0x10] ;  /* 0x0000102608407981 */ /* 0x000f64000c1e1100 */
[----:B-----5:R-:W-:-:S05]  /*2590*/  PRMT R12, R64, 0x8880, RZ ;  /* 0x00008880400c7816 */ /* 0x020fca00000000ff */
[----:B------:R-:W-:-:S07]  /*25a0*/  IMAD R3, R12, R57, RZ ;  /* 0x000000390c037224 */ /* 0x000fce00078e02ff */
.L_x_51:
[----:B------:R-:W-:Y:S05]  /*25b0*/  BSYNC B1 ;  /* 0x0000000000017941 */ /* 0x000fea0003800000 */
.L_x_50:
[----:B-1----:R-:W-:Y:S01]  /*25c0*/  @!P4 IMAD R13, R32, R56, R3 ;  /* 0x00000038200dc224 */ /* 0x002fe200078e0203 */
[----:B------:R-:W-:Y:S04]  /*25d0*/  BSSY B1, `(.L_x_52) ;  /* 0x0000006000017945 */ /* 0x000fe80003800000 */
[----:B------:R1:W-:Y:S01]  /*25e0*/  @!P4 STG.E.U8 desc[UR38][R6.64+0x10], R13 ;  /* 0x0000100d0600c986 */ /* 0x0003e2000c101126 */
[----:B------:R-:W-:Y:S05]  /*25f0*/  @P3 BRA `(.L_x_53) ;  /* 0x00000000000c3947 */ /* 0x000fea0003800000 */
[----:B------:R-:W5:Y:S02]  /*2600*/  LDG.E.U8 R64, desc[UR38][R8.64+0x11] ;  /* 0x0000112608407981 */ /* 0x000f64000c1e1100 */
[----:B-----5:R-:W-:-:S05]  /*2610*/  PRMT R12, R64, 0x8880, RZ ;  /* 0x00008880400c7816 */ /* 0x020fca00000000ff */
[----:B------:R-:W-:-:S07]  /*2620*/  IMAD R3, R12, R57, RZ ;  /* 0x000000390c037224 */ /* 0x000fce00078e02ff */
.L_x_53:
[----:B------:R-:W-:Y:S05]  /*2630*/  BSYNC B1 ;  /* 0x0000000000017941 */ /* 0x000fea0003800000 */
.L_x_52:
[----:B------:R-:W-:Y:S01]  /*2640*/  @!P3 IMAD R33, R33, R56, R3 ;  /* 0x000000382121b224 */ /* 0x000fe200078e0203 */
[----:B------:R-:W-:Y:S04]  /*2650*/  BSSY B1, `(.L_x_54) ;  /* 0x0000006000017945 */ /* 0x000fe80003800000 */
[----:B------:R0:W-:Y:S01]  /*2660*/  @!P3 STG.E.U8 desc[UR38][R6.64+0x11], R33 ;  /* 0x000011210600b986 */ /* 0x0001e2000c101126 */
[----:B------:R-:W-:Y:S05]  /*2670*/  @P1 BRA `(.L_x_55) ;  /* 0x00000000000c1947 */ /* 0x000fea0003800000 */
[----:B------:R-:W5:Y:S02]  /*2680*/  LDG.E.U8 R64, desc[UR38][R10.64+0x10] ;  /* 0x000010260a407981 */ /* 0x000f64000c1e1100 */
[----:B-----5:R-:W-:-:S05]  /*2690*/  PRMT R12, R64, 0x8880, RZ ;  /* 0x00008880400c7816 */ /* 0x020fca00000000ff */
[----:B------:R-:W-:-:S07]  /*26a0*/  IMAD R3, R12, R57, RZ ;  /* 0x000000390c037224 */ /* 0x000fce00078e02ff */
.L_x_55:
[----:B------:R-:W-:Y:S05]  /*26b0*/  BSYNC B1 ;  /* 0x0000000000017941 */ /* 0x000fea0003800000 */
.L_x_54:
        /* <DEDUP_REMOVED lines=13> */
.L_x_57:
[----:B------:R-:W-:Y:S05]  /*2790*/  BSYNC B1 ;  /* 0x0000000000017941 */ /* 0x000fea0003800000 */
.L_x_56:
[----:B------:R-:W-:Y:S01]  /*27a0*/  @!P0 IMAD R35, R35, R56, R3 ;  /* 0x0000003823238224 */ /* 0x000fe200078e0203 */
[----:B------:R-:W-:Y:S04]  /*27b0*/  BSSY B1, `(.L_x_58) ;  /* 0x0000006000017945 */ /* 0x000fe80003800000 */
[----:B------:R0:W-:Y:S01]  /*27c0*/  @!P0 STG.E.U8 desc[UR38][R4.64+0x11], R35 ;  /* 0x0000112304008986 */ /* 0x0001e2000c101126 */
[----:B------:R-:W-:Y:S05]  /*27d0*/  @P4 BRA `(.L_x_59) ;  /* 0x00000000000c4947 */ /* 0x000fea0003800000 */
[----:B------:R-:W5:Y:S02]  /*27e0*/  LDG.E.U8 R64, desc[UR38][R8.64+0x18] ;  /* 0x0000182608407981 */ /* 0x000f64000c1e1100 */
[----:B-----5:R-:W-:-:S05]  /*27f0*/  PRMT R12, R64, 0x8880, RZ ;  /* 0x00008880400c7816 */ /* 0x020fca00000000ff */
[----:B------:R-:W-:-:S07]  /*2800*/  IMAD R3, R12, R57, RZ ;  /* 0x000000390c037224 */ /* 0x000fce00078e02ff */
.L_x_59:
[----:B------:R-:W-:Y:S05]  /*2810*/  BSYNC B1 ;  /* 0x0000000000017941 */ /* 0x000fea0003800000 */
.L_x_58:
[----:B-1----:R-:W-:Y:S01]  /*2820*/  @!P4 IMAD R13, R36, R56, R3 ;  /* 0x00000038240dc224 */ /* 0x002fe200078e0203 */
[----:B------:R-:W-:Y:S04]  /*2830*/  BSSY B1, `(.L_x_60) ;  /* 0x0000006000017945 */ /* 0x000fe80003800000 */
[----:B------:R1:W-:Y:S01]  /*2840*/  @!P4 STG.E.U8 desc[UR38][R6.64+0x18], R13 ;  /* 0x0000180d0600c986 */ /* 0x0003e2000c101126 */
[----:B------:R-:W-:Y:S05]  /*2850*/  @P1 BRA `(.L_x_61) ;  /* 0x00000000000c1947 */ /* 0x000fea0003800000 */
[----:B------:R-:W5:Y:S02]  /*2860*/  LDG.E.U8 R64, desc[UR38][R8.64+0x19] ;  /* 0x0000192608407981 */ /* 0x000f64000c1e1100 */
[----:B-----5:R-:W-:-:S05]  /*2870*/  PRMT R12, R64, 0x8880, RZ ;  /* 0x00008880400c7816 */ /* 0x020fca00000000ff */
[----:B------:R-:W-:-:S07]  /*2880*/  IMAD R3, R12, R57, RZ ;  /* 0x000000390c037224 */ /* 0x000fce00078e02ff */
.L_x_61:
[----:B------:R-:W-:Y:S05]  /*2890*/  BSYNC B1 ;  /* 0x0000000000017941 */ /* 0x000fea0003800000 */
.L_x_60:
[----:B------:R-:W-:Y:S01]  /*28a0*/  @!P1 IMAD R37, R37, R56, R3 ;  /* 0x0000003825259224 */ /* 0x000fe200078e0203 */
[----:B------:R-:W-:Y:S04]  /*28b0*/  BSSY B1, `(.L_x_62) ;  /* 0x0000006000017945 */ /* 0x000fe80003800000 */
[----:B------:R0:W-:Y:S01]  /*28c0*/  @!P1 STG.E.U8 desc[UR38][R6.64+0x19], R37 ;  /* 0x0000192506009986 */ /* 0x0001e2000c101126 */
[----:B------:R-:W-:Y:S05]  /*28d0*/  @P3 BRA `(.L_x_63) ;  /* 0x00000000000c3947 */ /* 0x000fea0003800000 */
[----:B------:R-:W5:Y:S02]  /*28e0*/  LDG.E.U8 R64, desc[UR38][R10.64+0x18] ;  /* 0x000018260a407981 */ /* 0x000f64000c1e1100 */
[----:B-----5:R-:W-:-:S05]  /*28f0*/  PRMT R12, R64, 0x8880, RZ ;  /* 0x00008880400c7816 */ /* 0x020fca00000000ff */
[----:B------:R-:W-:-:S07]  /*2900*/  IMAD R3, R12, R57, RZ ;  /* 0x000000390c037224 */ /* 0x000fce00078e02ff */
.L_x_63:
[----:B------:R-:W-:Y:S05]  /*2910*/  BSYNC B1 ;  /* 0x0000000000017941 */ /* 0x000fea0003800000 */
.L_x_62:
        /* <DEDUP_REMOVED lines=13> */
.L_x_65:
[----:B------:R-:W-:Y:S05]  /*29f0*/  BSYNC B1 ;  /* 0x0000000000017941 */ /* 0x000fea0003800000 */
.L_x_64:
[----:B------:R-:W-:Y:S01]  /*2a00*/  @!P2 IMAD R39, R39, R56, R3 ;  /* 0x000000382727a224 */ /* 0x000fe200078e0203 */
[----:B------:R-:W-:Y:S04]  /*2a10*/  BSSY B1, `(.L_x_66) ;  /* 0x0000006000017945 */ /* 0x000fe80003800000 */
[----:B------:R0:W-:Y:S01]  /*2a20*/  @!P2 STG.E.U8 desc[UR38][R4.64+0x19], R39 ;  /* 0x000019270400a986 */ /* 0x0001e2000c101126 */
[----:B------:R-:W-:Y:S05]  /*2a30*/  @P4 BRA `(.L_x_67) ;  /* 0x00000000000c4947 */ /* 0x000fea0003800000 */
[----:B------:R-:W5:Y:S02]  /*2a40*/  LDG.E.U8 R64, desc[UR38][R8.64+0x20] ;  /* 0x0000202608407981 */ /* 0x000f64000c1e1100 */
[----:B-----5:R-:W-:-:S05]  /*2a50*/  PRMT R12, R64, 0x8880, RZ ;  /* 0x00008880400c7816 */ /* 0x020fca00000000ff */
[----:B------:R-:W-:-:S07]  /*2a60*/  IMAD R3, R12, R57, RZ ;  /* 0x000000390c037224 */ /* 0x000fce00078e02ff */
.L_x_67:
[----:B------:R-:W-:Y:S05]  /*2a70*/  BSYNC B1 ;  /* 0x0000000000017941 */ /* 0x000fea0003800000 */
.L_x_66:
[----:B-1----:R-:W-:Y:S01]  /*2a80*/  @!P4 IMAD R13, R40, R56, R3 ;  /* 0x00000038280dc224 */ /* 0x002fe200078e0203 */
[----:B------:R-:W-:Y:S04]  /*2a90*/  BSSY B1, `(.L_x_68) ;  /* 0x0000006000017945 */ /* 0x000fe80003800000 */
[----:B------:R1:W-:Y:S01]  /*2aa0*/  @!P4 STG.E.U8 desc[UR38][R6.64+0x20], R13 ;  /* 0x0000200d0600c986 */ /* 0x0003e2000c101126 */
[----:B------:R-:W-:Y:S05]  /*2ab0*/  @P3 BRA `(.L_x_69) ;  /* 0x00000000000c3947 */ /* 0x000fea0003800000 */
[----:B------:R-:W5:Y:S02]  /*2ac0*/  LDG.E.U8 R64, desc[UR38][R8.64+0x21] ;  /* 0x0000212608407981 */ /* 0x000f64000c1e1100 */
[----:B-----5:R-:W-:-:S05]  /*2ad0*/  PRMT R12, R64, 0x8880, RZ ;  /* 0x00008880400c7816 */ /* 0x020fca00000000ff */
[----:B------:R-:W-:-:S07]  /*2ae0*/  IMAD R3, R12, R57, RZ ;  /* 0x000000390c037224 */ /* 0x000fce00078e02ff */
.L_x_69:
[----:B------:R-:W-:Y:S05]  /*2af0*/  BSYNC B1 ;  /* 0x0000000000017941 */ /* 0x000fea0003800000 */
.L_x_68:
[----:B------:R-:W-:Y:S01]  /*2b00*/  @!P3 IMAD R41, R41, R56, R3 ;  /* 0x000000382929b224 */ /* 0x000fe200078e0203 */
[----:B------:R-:W-:Y:S04]  /*2b10*/  BSSY B1, `(.L_x_70) ;  /* 0x0000006000017945 */ /* 0x000fe80003800000 */
[----:B------:R0:W-:Y:S01]  /*2b20*/  @!P3 STG.E.U8 desc[UR38][R6.64+0x21], R41 ;  /* 0x000021290600b986 */ /* 0x0001e2000c101126 */
[----:B------:R-:W-:Y:S05]  /*2b30*/  @P1 BRA `(.L_x_71) ;  /* 0x00000000000c1947 */ /* 0x000fea0003800000 */
[----:B------:R-:W5:Y:S02]  /*2b40*/  LDG.E.U8 R64, desc[UR38][R10.64+0x20] ;  /* 0x000020260a407981 */ /* 0x000f64000c1e1100 */
[----:B-----5:R-:W-:-:S05]  /*2b50*/  PRMT R12, R64, 0x8880, RZ ;  /* 0x00008880400c7816 */ /* 0x020fca00000000ff */
[----:B------:R-:W-:-:S07]  /*2b60*/  IMAD R3, R12, R57, RZ ;  /* 0x000000390c037224 */ /* 0x000fce00078e02ff */
.L_x_71:
[----:B------:R-:W-:Y:S05]  /*2b70*/  BSYNC B1 ;  /* 0x0000000000017941 */ /* 0x000fea0003800000 */
.L_x_70:
        /* <DEDUP_REMOVED lines=13> */
.L_x_73:
[----:B------:R-:W-:Y:S05]  /*2c50*/  BSYNC B1 ;  /* 0x0000000000017941 */ /* 0x000fea0003800000 */
.L_x_72:
[----:B------:R-:W-:Y:S01]  /*2c60*/  @!P0 IMAD R43, R43, R56, R3 ;  /* 0x000000382b2b8224 */ /* 0x000fe200078e0203 */
[----:B------:R-:W-:Y:S04]  /*2c70*/  BSSY B1, `(.L_x_74) ;  /* 0x0000006000017945 */ /* 0x000fe80003800000 */
[----:B------:R0:W-:Y:S01]  /*2c80*/  @!P0 STG.E.U8 desc[UR38][R4.64+0x21], R43 ;  /* 0x0000212b04008986 */ /* 0x0001e2000c101126 */
[----:B------:R-:W-:Y:S05]  /*2c90*/  @P4 BRA `(.L_x_75) ;  /* 0x00000000000c4947 */ /* 0x000fea0003800000 */
[----:B------:R-:W5:Y:S02]  /*2ca0*/  LDG.E.U8 R64, desc[UR38][R8.64+0x28] ;  /* 0x0000282608407981 */ /* 0x000f64000c1e1100 */
[----:B-----5:R-:W-:-:S05]  /*2cb0*/  PRMT R12, R64, 0x8880, RZ ;  /* 0x00008880400c7816 */ /* 0x020fca00000000ff */
[----:B------:R-:W-:-:S07]  /*2cc0*/  IMAD R3, R12, R57, RZ ;  /* 0x000000390c037224 */ /* 0x000fce00078e02ff */
.L_x_75:
[----:B------:R-:W-:Y:S05]  /*2cd0*/  BSYNC B1 ;  /* 0x0000000000017941 */ /* 0x000fea0003800000 */
.L_x_74:
[----:B-1----:R-:W-:Y:S01]  /*2ce0*/  @!P4 IMAD R13, R44, R56, R3 ;  /* 0x000000382c0dc224 */ /* 0x002fe200078e0203 */
[----:B------:R-:W-:Y:S04]  /*2cf0*/  BSSY B1, `(.L_x_76) ;  /* 0x0000006000017945 */ /* 0x000fe80003800000 */
[----:B------:R1:W-:Y:S01]  /*2d00*/  @!P4 STG.E.U8 desc[UR38][R6.64+0x28], R13 ;  /* 0x0000280d0600c986 */ /* 0x0003e2000c101126 */
[----:B------:R-:W-:Y:S05]  /*2d10*/  @P1 BRA `(.L_x_77) ;  /* 0x00000000000c1947 */ /* 0x000fea0003800000 */
[----:B------:R-:W5:Y:S02]  /*2d20*/  LDG.E.U8 R64, desc[UR38][R8.64+0x29] ;  /* 0x0000292608407981 */ /* 0x000f64000c1e1100 */
[----:B-----5:R-:W-:-:S05]  /*2d30*/  PRMT R12, R64, 0x8880, RZ ;  /* 0x00008880400c7816 */ /* 0x020fca00000000ff */
[----:B------:R-:W-:-:S07]  /*2d40*/  IMAD R3, R12, R57, RZ ;  /* 0x000000390c037224 */ /* 0x000fce00078e02ff */
.L_x_77:
[----:B------:R-:W-:Y:S05]  /*2d50*/  BSYNC B1 ;  /* 0x0000000000017941 */ /* 0x000fea0003800000 */
.L_x_76:
[----:B------:R-:W-:Y:S01]  /*2d60*/  @!P1 IMAD R45, R45, R56, R3 ;  /* 0x000000382d2d9224 */ /* 0x000fe200078e0203 */
[----:B------:R-:W-:Y:S04]  /*2d70*/  BSSY B1, `(.L_x_78) ;  /* 0x0000006000017945 */ /* 0x000fe80003800000 */
[----:B------:R0:W-:Y:S01]  /*2d80*/  @!P1 STG.E.U8 desc[UR38][R6.64+0x29], R45 ;  /* 0x0000292d06009986 */ /* 0x0001e2000c101126 */
[----:B------:R-:W-:Y:S05]  /*2d90*/  @P3 BRA `(.L_x_79) ;  /* 0x00000000000c3947 */ /* 0x000fea0003800000 */
[----:B------:R-:W5:Y:S02]  /*2da0*/  LDG.E.U8 R64, desc[UR38][R10.64+0x28] ;  /* 0x000028260a407981 */ /* 0x000f64000c1e1100 */
[----:B-----5:R-:W-:-:S05]  /*2db0*/  PRMT R12, R64, 0x8880, RZ ;  /* 0x00008880400c7816 */ /* 0x020fca00000000ff */
[----:B------:R-:W-:-:S07]  /*2dc0*/  IMAD R3, R12, R57, RZ ;  /* 0x000000390c037224 */ /* 0x000fce00078e02ff */
.L_x_79:
[----:B------:R-:W-:Y:S05]  /*2dd0*/  BSYNC B1 ;  /* 0x0000000000017941 */ /* 0x000fea0003800000 */
.L_x_78:
        /* <DEDUP_REMOVED lines=13> */
.L_x_81:
[----:B------:R-:W-:Y:S05]  /*2eb0*/  BSYNC B1 ;  /* 0x0000000000017941 */ /* 0x000fea0003800000 */
.L_x_80:
[----:B------:R-:W-:Y:S01]  /*2ec0*/  @!P2 IMAD R47, R47, R56, R3 ;  /* 0x000000382f2fa224 */ /* 0x000fe200078e0203 */
[----:B------:R-:W-:Y:S04]  /*2ed0*/  BSSY B1, `(.L_x_82) ;  /* 0x0000006000017945 */ /* 0x000fe80003800000 */
[----:B------:R0:W-:Y:S01]  /*2ee0*/  @!P2 STG.E.U8 desc[UR38][R4.64+0x29], R47 ;  /* 0x0000292f0400a986 */ /* 0x0001e2000c101126 */
[----:B------:R-:W-:Y:S05]  /*2ef0*/  @P4 BRA `(.L_x_83) ;  /* 0x00000000000c4947 */ /* 0x000fea0003800000 */
[----:B------:R-:W5:Y:S02]  /*2f00*/  LDG.E.U8 R64, desc[UR38][R8.64+0x30] ;  /* 0x0000302608407981 */ /* 0x000f64000c1e1100 */
[----:B-----5:R-:W-:-:S05]  /*2f10*/  PRMT R12, R64, 0x8880, RZ ;  /* 0x00008880400c7816 */ /* 0x020fca00000000ff */
[----:B------:R-:W-:-:S07]  /*2f20*/  IMAD R3, R12, R57, RZ ;  /* 0x000000390c037224 */ /* 0x000fce00078e02ff */
.L_x_83:
[----:B------:R-:W-:Y:S05]  /*2f30*/  BSYNC B1 ;  /* 0x0000000000017941 */ /* 0x000fea0003800000 */
.L_x_82:
[----:B-1----:R-:W-:Y:S01]  /*2f40*/  @!P4 IMAD R13, R48, R56, R3 ;  /* 0x00000038300dc224 */ /* 0x002fe200078e0203 */
[----:B------:R-:W-:Y:S04]  /*2f50*/  BSSY B1, `(.L_x_84) ;  /* 0x0000006000017945 */ /* 0x000fe80003800000 */
[----:B------:R1:W-:Y:S01]  /*2f60*/  @!P4 STG.E.U8 desc[UR38][R6.64+0x30], R13 ;  /* 0x0000300d0600c986 */ /* 0x0003e2000c101126 */
[----:B------:R-:W-:Y:S05]  /*2f70*/  @P3 BRA `(.L_x_85) ;  /* 0x00000000000c3947 */ /* 0x000fea0003800000 */
[----:B------:R-:W5:Y:S02]  /*2f80*/  LDG.E.U8 R64, desc[UR38][R8.64+0x31] ;  /* 0x0000312608407981 */ /* 0x000f64000c1e1100 */
[----:B-----5:R-:W-:-:S05]  /*2f90*/  PRMT R12, R64, 0x8880, RZ ;  /* 0x00008880400c7816 */ /* 0x020fca00000000ff */
[----:B------:R-:W-:-:S07]  /*2fa0*/  IMAD R3, R12, R57, RZ ;  /* 0x000000390c037224 */ /* 0x000fce00078e02ff */
.L_x_85:
[----:B------:R-:W-:Y:S05]  /*2fb0*/  BSYNC B1 ;  /* 0x0000000000017941 */ /* 0x000fea0003800000 */
.L_x_84:
[----:B------:R-:W-:Y:S01]  /*2fc0*/  @!P3 IMAD R49, R49, R56, R3 ;  /* 0x000000383131b224 */ /* 0x000fe200078e0203 */
[----:B------:R-:W-:Y:S04]  /*2fd0*/  BSSY B1, `(.L_x_86) ;  /* 0x0000006000017945 */ /* 0x000fe80003800000 */
[----:B------:R0:W-:Y:S01]  /*2fe0*/  @!P3 STG.E.U8 desc[UR38][R6.64+0x31], R49 ;  /* 0x000031310600b986 */ /* 0x0001e2000c101126 */
[----:B------:R-:W-:Y:S05]  /*2ff0*/  @P1 BRA `(.L_x_87) ;  /* 0x00000000000c1947 */ /* 0x000fea0003800000 */
[----:B------:R-:W5:Y:S02]  /*3000*/  LDG.E.U8 R64, desc[UR38][R10.64+0x30] ;  /* 0x000030260a407981 */ /* 0x000f64000c1e1100 */
[----:B-----5:R-:W-:-:S05]  /*3010*/  PRMT R12, R64, 0x8880, RZ ;  /* 0x00008880400c7816 */ /* 0x020fca00000000ff */
[----:B------:R-:W-:-:S07]  /*3020*/  IMAD R3, R12, R57, RZ ;  /* 0x000000390c037224 */ /* 0x000fce00078e02ff */
.L_x_87:
[----:B------:R-:W-:Y:S05]  /*3030*/  BSYNC B1 ;  /* 0x0000000000017941 */ /* 0x000fea0003800000 */
.L_x_86:
        /* <DEDUP_REMOVED lines=13> */
.L_x_89:
[----:B------:R-:W-:Y:S05]  /*3110*/  BSYNC B1 ;  /* 0x0000000000017941 */ /* 0x000fea0003800000 */
.L_x_88:
[----:B------:R-:W-:Y:S01]  /*3120*/  @!P0 IMAD R51, R51, R56, R3 ;  /* 0x0000003833338224 */ /* 0x000fe200078e0203 */
[----:B------:R-:W-:Y:S04]  /*3130*/  BSSY B1, `(.L_x_90) ;  /* 0x0000006000017945 */ /* 0x000fe80003800000 */
[----:B------:R0:W-:Y:S01]  /*3140*/  @!P0 STG.E.U8 desc[UR38][R4.64+0x31], R51 ;  /* 0x0000313304008986 */ /* 0x0001e2000c101126 */
[----:B------:R-:W-:Y:S05]  /*3150*/  @P4 BRA `(.L_x_91) ;  /* 0x00000000000c4947 */ /* 0x000fea0003800000 */
[----:B------:R-:W5:Y:S02]  /*3160*/  LDG.E.U8 R64, desc[UR38][R8.64+0x38] ;  /* 0x0000382608407981 */ /* 0x000f64000c1e1100 */
[----:B-----5:R-:W-:-:S05]  /*3170*/  PRMT R12, R64, 0x8880, RZ ;  /* 0x00008880400c7816 */ /* 0x020fca00000000ff */
[----:B------:R-:W-:-:S07]  /*3180*/  IMAD R3, R12, R57, RZ ;  /* 0x000000390c037224 */ /* 0x000fce00078e02ff */
.L_x_91:
[----:B------:R-:W-:Y:S05]  /*3190*/  BSYNC B1 ;  /* 0x0000000000017941 */ /* 0x000fea0003800000 */
.L_x_90:
[----:B-1----:R-:W-:Y:S01]  /*31a0*/  @!P4 IMAD R13, R52, R56, R3 ;  /* 0x00000038340dc224 */ /* 0x002fe200078e0203 */
[----:B------:R-:W-:Y:S04]  /*31b0*/  BSSY B1, `(.L_x_92) ;  /* 0x0000006000017945 */ /* 0x000fe80003800000 */
[----:B------:R1:W-:Y:S01]  /*31c0*/  @!P4 STG.E.U8 desc[UR38][R6.64+0x38], R13 ;  /* 0x0000380d0600c986 */ /* 0x0003e2000c101126 */
[----:B------:R-:W-:Y:S05]  /*31d0*/  @P1 BRA `(.L_x_93) ;  /* 0x00000000000c1947 */ /* 0x000fea0003800000 */
[----:B------:R-:W5:Y:S02]  /*31e0*/  LDG.E.U8 R64, desc[UR38][R8.64+0x39] ;  /* 0x0000392608407981 */ /* 0x000f64000c1e1100 */
[----:B-----5:R-:W-:-:S05]  /*31f0*/  PRMT R12, R64, 0x8880, RZ ;  /* 0x00008880400c7816 */ /* 0x020fca00000000ff */
[----:B------:R-:W-:-:S07]  /*3200*/  IMAD R3, R12, R57, RZ ;  /* 0x000000390c037224 */ /* 0x000fce00078e02ff */
.L_x_93:
[----:B------:R-:W-:Y:S05]  /*3210*/  BSYNC B1 ;  /* 0x0000000000017941 */ /* 0x000fea0003800000 */
.L_x_92:
[----:B------:R-:W-:Y:S01]  /*3220*/  @!P1 IMAD R53, R53, R56, R3 ;  /* 0x0000003835359224 */ /* 0x000fe200078e0203 */
[----:B------:R-:W-:Y:S04]  /*3230*/  BSSY B1, `(.L_x_94) ;  /* 0x0000006000017945 */ /* 0x000fe80003800000 */
[----:B------:R0:W-:Y:S01]  /*3240*/  @!P1 STG.E.U8 desc[UR38][R6.64+0x39], R53 ;  /* 0x0000393506009986 */ /* 0x0001e2000c101126 */
[----:B------:R-:W-:Y:S05]  /*3250*/  @P3 BRA `(.L_x_95) ;  /* 0x00000000000c3947 */ /* 0x000fea0003800000 */
[----:B------:R-:W0:Y:S02]  /*3260*/  LDG.E.U8 R64, desc[UR38][R10.64+0x38] ;  /* 0x000038260a407981 */ /* 0x000e24000c1e1100 */
[----:B012-4-:R-:W-:-:S05]  /*3270*/  PRMT R6, R64, 0x8880, RZ ;  /* 0x0000888040067816 */ /* 0x017fca00000000ff */
[----:B------:R-:W-:-:S07]  /*3280*/  IMAD R3, R6, R57, RZ ;  /* 0x0000003906037224 */ /* 0x000fce00078e02ff */
.L_x_95:
[----:B------:R-:W-:Y:S05]  /*3290*/  BSYNC B1 ;  /* 0x0000000000017941 */ /* 0x000fea0003800000 */
.L_x_94:
[----:B012-4-:R-:W-:Y:S01]  /*32a0*/  @!P3 IMAD R7, R54, R56, R3 ;  /* 0x000000383607b224 */ /* 0x017fe200078e0203 */
[----:B------:R-:W-:Y:S01]  /*32b0*/  ISETP.LT.OR P2, PT, R67, 0x9, !P2 ;  /* 0x000000094300780c */ /* 0x000fe20005741670 */
[----:B------:R-:W-:Y:S03]  /*32c0*/  BSSY B1, `(.L_x_96) ;  /* 0x0000006000017945 */ /* 0x000fe60003800000 */
[----:B------:R0:W-:Y:S09]  /*32d0*/  @!P3 STG.E.U8 desc[UR38][R4.64+0x38], R7 ;  /* 0x000038070400b986 */ /* 0x0001f2000c101126 */
[----:B------:R-:W-:Y:S05]  /*32e0*/  @P2 BRA `(.L_x_97) ;  /* 0x00000000000c2947 */ /* 0x000fea0003800000 */
[----:B------:R-:W2:Y:S02]  /*32f0*/  LDG.E.U8 R64, desc[UR38][R10.64+0x39] ;  /* 0x000039260a407981 */ /* 0x000ea4000c1e1100 */
[----:B--2---:R-:W-:-:S05]  /*3300*/  PRMT R6, R64, 0x8880, RZ ;  /* 0x0000888040067816 */ /* 0x004fca00000000ff */
[----:B------:R-:W-:-:S07]  /*3310*/  IMAD R3, R6, R57, RZ ;  /* 0x0000003906037224 */ /* 0x000fce00078e02ff */
.L_x_97:
[----:B------:R-:W-:Y:S05]  /*3320*/  BSYNC B1 ;  /* 0x0000000000017941 */ /* 0x000fea0003800000 */
.L_x_96:
[----:B------:R-:W-:Y:S01]  /*3330*/  IMAD R3, R55, R56, R3 ;  /* 0x0000003837037224 */ /* 0x000fe200078e0203 */
[----:B------:R-:W-:Y:S06]  /*3340*/  @P2 BRA `(.L_x_98) ;  /* 0x0000000400c82947 */ /* 0x000fec0003800000 */
[----:B------:R2:W-:Y:S01]  /*3350*/  STG.E.U8 desc[UR38][R4.64+0x39], R3 ;  /* 0x0000390304007986 */ /* 0x0005e2000c101126 */
[----:B------:R-:W-:Y:S05]  /*3360*/  BRA `(.L_x_98) ;  /* 0x0000000400c07947 */ /* 0x000fea0003800000 */
.L_x_33:
[C---:B------:R-:W-:Y:S02]  /*3370*/  ISETP.GE.AND P0, PT, R72.reuse, 0x2, PT ;  /* 0x000000024800780c */ /* 0x040fe40003f06270 */
[----:B------:R-:W-:Y:S02]  /*3380*/  ISETP.GE.AND P2, PT, R72, 0x1, PT ;  /* 0x000000014800780c */ /* 0x000fe40003f46270 */
[C---:B------:R-:W-:Y:S02]  /*3390*/  ISETP.LT.OR P3, PT, R67.reuse, 0x1, !P0 ;  /* 0x000000014300780c */ /* 0x040fe40004761670 */
[C---:B------:R-:W-:Y:S02]  /*33a0*/  ISETP.LT.OR P1, PT, R67.reuse, 0x1, !P2 ;  /* 0x000000014300780c */ /* 0x040fe40005721670 */
[C---:B------:R-:W-:Y:S02]  /*33b0*/  ISETP.LT.OR P2, PT, R67.reuse, 0x9, !P2 ;  /* 0x000000094300780c */ /* 0x040fe40005741670 */
[----:B------:R-:W-:-:S07]  /*33c0*/  ISETP.LT.OR P0, PT, R67, 0x9, !P0 ;  /* 0x000000094300780c */ /* 0x000fce0004701670 */
[-C--:B------:R-:W-:Y:S02]  /*33d0*/  @!P3 IMAD R25, R25, R56.reuse, RZ ;  /* 0x000000381919b224 */ /* 0x080fe400078e02ff */
[-C--:B------:R-:W-:Y:S02]  /*33e0*/  @!P1 IMAD R3, R24, R56.reuse, RZ ;  /* 0x0000003818039224 */ /* 0x080fe400078e02ff */
[-C--:B------:R-:W-:Y:S01]  /*33f0*/  @!P2 IMAD R9, R26, R56.reuse, RZ ;  /* 0x000000381a09a224 */ /* 0x080fe200078e02ff */
[----:B------:R-:W-:Y:S01]  /*3400*/  @!P3 STG.E.U8 desc[UR38][R6.64+0x1], R25 ;  /* 0x000001190600b986 */ /* 0x000fe2000c101126 */
[C---:B------:R-:W-:Y:S01]  /*3410*/  ISETP.GE.AND P3, PT, R72.reuse, 0x9, PT ;  /* 0x000000094800780c */ /* 0x040fe20003f66270 */
[----:B------:R-:W-:Y:S02]  /*3420*/  @!P0 IMAD R27, R27, R56, RZ ;  /* 0x000000381b1b8224 */ /* 0x000fe400078e02ff */
[----:B------:R0:W-:Y:S01]  /*3430*/  @!P1 STG.E.U8 desc[UR38][R6.64], R3 ;  /* 0x0000000306009986 */ /* 0x0001e2000c101126 */
[----:B------:R-:W-:-:S03]  /*3440*/  ISETP.GE.AND P1, PT, R72, 0xa, PT ;  /* 0x0000000a4800780c */ /* 0x000fc60003f26270 */
[----:B------:R1:W-:Y:S01]  /*3450*/  @!P2 STG.E.U8 desc[UR38][R4.64], R9 ;  /* 0x000000090400a986 */ /* 0x0003e2000c101126 */
[C---:B------:R-:W-:Y:S02]  /*3460*/  ISETP.LT.OR P2, PT, R67.reuse, 0x1, !P3 ;  /* 0x000000014300780c */ /* 0x040fe40005f41670 */
[C---:B------:R-:W-:Y:S01]  /*3470*/  ISETP.LT.OR P4, PT, R67.reuse, 0x1, !P1 ;  /* 0x000000014300780c */ /* 0x040fe20004f81670 */
[----:B------:R-:W-:Y:S01]  /*3480*/  @!P0 STG.E.U8 desc[UR38][R4.64+0x1], R27 ;  /* 0x0000011b04008986 */ /* 0x000fe2000c101126 */
[C---:B------:R-:W-:Y:S02]  /*3490*/  ISETP.LT.OR P3, PT, R67.reuse, 0x9, !P3 ;  /* 0x000000094300780c */ /* 0x040fe40005f61670 */
[----:B------:R-:W-:Y:S02]  /*34a0*/  ISETP.GE.AND P0, PT, R72, 0x12, PT ;  /* 0x000000124800780c */ /* 0x000fe40003f06270 */
[----:B------:R-:W-:-:S05]  /*34b0*/  ISETP.LT.OR P1, PT, R67, 0x9, !P1 ;  /* 0x000000094300780c */ /* 0x000fca0004f21670 */
[-C--:B------:R-:W-:Y:S02]  /*34c0*/  @!P2 IMAD R11, R28, R56.reuse, RZ ;  /* 0x000000381c0ba224 */ /* 0x080fe400078e02ff */
[-C--:B------:R-:W-:Y:S02]  /*34d0*/  @!P4 IMAD R29, R29, R56.reuse, RZ ;  /* 0x000000381d1dc224 */ /* 0x080fe400078e02ff */
[-C--:B0-----:R-:W-:Y:S01]  /*34e0*/  @!P3 IMAD R3, R30, R56.reuse, RZ ;  /* 0x000000381e03b224 */ /* 0x081fe200078e02ff */
[----:B------:R0:W-:Y:S01]  /*34f0*/  @!P2 STG.E.U8 desc[UR38][R6.64+0x8], R11 ;  /* 0x0000080b0600a986 */ /* 0x0001e2000c101126 */
[----:B------:R-:W-:Y:S02]  /*3500*/  ISETP.GE.AND P2, PT, R72, 0x11, PT ;  /* 0x000000114800780c */ /* 0x000fe40003f46270 */
[----:B------:R-:W-:Y:S01]  /*3510*/  @!P1 IMAD R31, R31, R56, RZ ;  /* 0x000000381f1f9224 */ /* 0x000fe200078e02ff */
[----:B------:R-:W-:Y:S01]  /*3520*/  @!P4 STG.E.U8 desc[UR38][R6.64+0x9], R29 ;  /* 0x0000091d0600c986 */ /* 0x000fe2000c101126 */
[----:B------:R-:W-:-:S02]  /*3530*/  ISETP.LT.OR P4, PT, R67, 0x1, !P0 ;  /* 0x000000014300780c */ /* 0x000fc40004781670 */
[C---:B------:R-:W-:Y:S01]  /*3540*/  ISETP.LT.OR P0, PT, R67.reuse, 0x9, !P0 ;  /* 0x000000094300780c */ /* 0x040fe20004701670 */
[----:B------:R2:W-:Y:S01]  /*3550*/  @!P3 STG.E.U8 desc[UR38][R4.64+0x8], R3 ;  /* 0x000008030400b986 */ /* 0x0005e2000c101126 */
[C---:B------:R-:W-:Y:S02]  /*3560*/  ISETP.LT.OR P3, PT, R67.reuse, 0x1, !P2 ;  /* 0x000000014300780c */ /* 0x040fe40005761670 */
[----:B------:R-:W-:Y:S01]  /*3570*/  ISETP.LT.OR P2, PT, R67, 0x9, !P2 ;  /* 0x000000094300780c */ /* 0x000fe20005741670 */
[----:B------:R-:W-:Y:S01]  /*3580*/  @!P1 STG.E.U8 desc[UR38][R4.64+0x9], R31 ;  /* 0x0000091f04009986 */ /* 0x000fe2000c101126 */
[----:B------:R-:W-:-:S05]  /*3590*/  ISETP.GE.AND P1, PT, R72, 0x1a, PT ;  /* 0x0000001a4800780c */ /* 0x000fca0003f26270 */
[-C--:B------:R-:W-:Y:S02]  /*35a0*/  @!P4 IMAD R33, R33, R56.reuse, RZ ;  /* 0x000000382121c224 */ /* 0x080fe400078e02ff */
[-C--:B------:R-:W-:Y:S02]  /*35b0*/  @!P0 IMAD R35, R35, R56.reuse, RZ ;  /* 0x0000003823238224 */ /* 0x080fe400078e02ff */
[-C--:B-1----:R-:W-:Y:S01]  /*35c0*/  @!P3 IMAD R9, R32, R56.reuse, RZ ;  /* 0x000000382009b224 */ /* 0x082fe200078e02ff */
[----:B------:R-:W-:Y:S01]  /*35d0*/  @!P4 STG.E.U8 desc[UR38][R6.64+0x11], R33 ;  /* 0x000011210600c986 */ /* 0x000fe2000c101126 */
[----:B0-----:R-:W-:Y:S01]  /*35e0*/  @!P2 IMAD R11, R34, R56, RZ ;  /* 0x00000038220ba224 */ /* 0x001fe200078e02ff */
[----:B------:R-:W-:Y:S02]  /*35f0*/  ISETP.LT.OR P4, PT, R67, 0x1, !P1 ;  /* 0x000000014300780c */ /* 0x000fe40004f81670 */
[----:B------:R0:W-:Y:S01]  /*3600*/  @!P3 STG.E.U8 desc[UR38][R6.64+0x10], R9 ;  /* 0x000010090600b986 */ /* 0x0001e2000c101126 */
[----:B------:R-:W-:-:S02]  /*3610*/  ISETP.GE.AND P3, PT, R72, 0x19, PT ;  /* 0x000000194800780c */ /* 0x000fc40003f66270 */
[C---:B------:R-:W-:Y:S01]  /*3620*/  ISETP.LT.OR P1, PT, R67.reuse, 0x9, !P1 ;  /* 0x000000094300780c */ /* 0x040fe20004f21670 */
[----:B------:R1:W-:Y:S01]  /*3630*/  @!P2 STG.E.U8 desc[UR38][R4.64+0x10], R11 ;  /* 0x0000100b0400a986 */ /* 0x0003e2000c101126 */
[C---:B------:R-:W-:Y:S02]  /*3640*/  ISETP.LT.OR P2, PT, R67.reuse, 0x1, !P3 ;  /* 0x000000014300780c */ /* 0x040fe40005f41670 */
[----:B------:R-:W-:Y:S01]  /*3650*/  ISETP.LT.OR P3, PT, R67, 0x9, !P3 ;  /* 0x000000094300780c */ /* 0x000fe20005f61670 */
[----:B------:R-:W-:Y:S01]  /*3660*/  @!P0 STG.E.U8 desc[UR38][R4.64+0x11], R35 ;  /* 0x0000112304008986 */ /* 0x000fe2000c101126 */
[----:B------:R-:W-:Y:S02]  /*3670*/  ISETP.GE.AND P0, PT, R72, 0x22, PT ;  /* 0x000000224800780c */ /* 0x000fe40003f06270 */
[----:B------:R-:W-:-:S05]  /*3680*/  @!P4 IMAD R37, R37, R56, RZ ;  /* 0x000000382525c224 */ /* 0x000fca00078e02ff */
[----:B------:R-:W-:Y:S01]  /*3690*/  @!P4 STG.E.U8 desc[UR38][R6.64+0x19], R37 ;  /* 0x000019250600c986 */ /* 0x000fe2000c101126 */
[-C--:B------:R-:W-:Y:S02]  /*36a0*/  @!P1 IMAD R39, R39, R56.reuse, RZ ;  /* 0x0000003827279224 */ /* 0x080fe400078e02ff */
[-C--:B--2---:R-:W-:Y:S02]  /*36b0*/  @!P2 IMAD R3, R36, R56.reuse, RZ ;  /* 0x000000382403a224 */ /* 0x084fe400078e02ff */
[----:B0-----:R-:W-:-:S03]  /*36c0*/  @!P3 IMAD R9, R38, R56, RZ ;  /* 0x000000382609b224 */ /* 0x001fc600078e02ff */
[----:B------:R0:W-:Y:S01]  /*36d0*/  @!P2 STG.E.U8 desc[UR38][R6.64+0x18], R3 ;  /* 0x000018030600a986 */ /* 0x0001e2000c101126 */
[----:B------:R-:W-:-:S03]  /*36e0*/  ISETP.GE.AND P2, PT, R72, 0x21, PT ;  /* 0x000000214800780c */ /* 0x000fc60003f46270 */
[----:B------:R2:W-:Y:S01]  /*36f0*/  @!P3 STG.E.U8 desc[UR38][R4.64+0x18], R9 ;  /* 0x000018090400b986 */ /* 0x0005e2000c101126 */
[C---:B------:R-:W-:Y:S02]  /*3700*/  ISETP.LT.OR P3, PT, R67.reuse, 0x1, !P0 ;  /* 0x000000014300780c */ /* 0x040fe40004761670 */
[C---:B------:R-:W-:Y:S01]  /*3710*/  ISETP.LT.OR P4, PT, R67.reuse, 0x1, !P2 ;  /* 0x000000014300780c */ /* 0x040fe20005781670 */
[----:B------:R-:W-:Y:S01]  /*3720*/  @!P1 STG.E.U8 desc[UR38][R4.64+0x19], R39 ;  /* 0x0000192704009986 */ /* 0x000fe2000c101126 */
[----:B------:R-:W-:Y:S02]  /*3730*/  ISETP.LT.OR P2, PT, R67, 0x9, !P2 ;  /* 0x000000094300780c */ /* 0x000fe40005741670 */
[----:B------:R-:W-:-:S07]  /*3740*/  ISETP.GE.AND P1, PT, R72, 0x29, PT ;  /* 0x000000294800780c */ /* 0x000fce0003f26270 */
[-C--:B------:R-:W-:Y:S02]  /*3750*/  @!P3 IMAD R41, R41, R56.reuse, RZ ;  /* 0x000000382929b224 */ /* 0x080fe400078e02ff */
[-C--:B-1----:R-:W-:Y:S02]  /*3760*/  @!P4 IMAD R11, R40, R56.reuse, RZ ;  /* 0x00000038280bc224 */ /* 0x082fe400078e02ff */
[----:B0-----:R-:W-:Y:S01]  /*3770*/  @!P2 IMAD R3, R42, R56, RZ ;  /* 0x000000382a03a224 */ /* 0x001fe200078e02ff */
[----:B------:R-:W-:Y:S01]  /*3780*/  @!P3 STG.E.U8 desc[UR38][R6.64+0x21], R41 ;  /* 0x000021290600b986 */ /* 0x000fe2000c101126 */
[C---:B------:R-:W-:Y:S02]  /*3790*/  ISETP.LT.OR P3, PT, R67.reuse, 0x9, !P0 ;  /* 0x000000094300780c */ /* 0x040fe40004761670 */
[----:B------:R-:W-:Y:S01]  /*37a0*/  ISETP.GE.AND P0, PT, R72, 0x2a, PT ;  /* 0x0000002a4800780c */ /* 0x000fe20003f06270 */
[----:B------:R0:W-:Y:S01]  /*37b0*/  @!P4 STG.E.U8 desc[UR38][R6.64+0x20], R11 ;  /* 0x0000200b0600c986 */ /* 0x0001e2000c101126 */
[----:B------:R-:W-:-:S02]  /*37c0*/  ISETP.LT.OR P4, PT, R67, 0x1, !P1 ;  /* 0x000000014300780c */ /* 0x000fc40004f81670 */
[C---:B------:R-:W-:Y:S01]  /*37d0*/  ISETP.LT.OR P1, PT, R67.reuse, 0x9, !P1 ;  /* 0x000000094300780c */ /* 0x040fe20004f21670 */
[----:B------:R1:W-:Y:S01]  /*37e0*/  @!P2 STG.E.U8 desc[UR38][R4.64+0x20], R3 ;  /* 0x000020030400a986 */ /* 0x0003e2000c101126 */
[C---:B------:R-:W-:Y:S02]  /*37f0*/  ISETP.LT.OR P2, PT, R67.reuse, 0x1, !P0 ;  /* 0x000000014300780c */ /* 0x040fe40004741670 */
[----:B------:R-:W-:-:S03]  /*3800*/  ISETP.LT.OR P0, PT, R67, 0x9, !P0 ;  /* 0x000000094300780c */ /* 0x000fc60004701670 */
[----:B------:R-:W-:-:S04]  /*3810*/  @!P3 IMAD R43, R43, R56, RZ ;  /* 0x000000382b2bb224 */ /* 0x000fc800078e02ff */
[-C--:B--2---:R-:W-:Y:S01]  /*3820*/  @!P4 IMAD R9, R44, R56.reuse, RZ ;  /* 0x000000382c09c224 */ /* 0x084fe200078e02ff */
[----:B------:R-:W-:Y:S01]  /*3830*/  @!P3 STG.E.U8 desc[UR38][R4.64+0x21], R43 ;  /* 0x0000212b0400b986 */ /* 0x000fe2000c101126 */
[----:B------:R-:W-:Y:S01]  /*3840*/  ISETP.GE.AND P3, PT, R72, 0x31, PT ;  /* 0x000000314800780c */ /* 0x000fe20003f66270 */
[-C--:B0-----:R-:W-:Y:S02]  /*3850*/  @!P1 IMAD R11, R46, R56.reuse, RZ ;  /* 0x000000382e0b9224 */ /* 0x081fe400078e02ff */
[-C--:B------:R-:W-:Y:S01]  /*3860*/  @!P2 IMAD R45, R45, R56.reuse, RZ ;  /* 0x000000382d2da224 */ /* 0x080fe200078e02ff */
[----:B------:R0:W-:Y:S01]  /*3870*/  @!P4 STG.E.U8 desc[UR38][R6.64+0x28], R9 ;  /* 0x000028090600c986 */ /* 0x0001e2000c101126 */
[----:B------:R-:W-:Y:S01]  /*3880*/  ISETP.LT.OR P4, PT, R67, 0x1, !P3 ;  /* 0x000000014300780c */ /* 0x000fe20005f81670 */
[----:B------:R-:W-:Y:S01]  /*3890*/  @!P0 IMAD R47, R47, R56, RZ ;  /* 0x000000382f2f8224 */ /* 0x000fe200078e02ff */
[----:B------:R-:W-:Y:S01]  /*38a0*/  ISETP.LT.OR P3, PT, R67, 0x9, !P3 ;  /* 0x000000094300780c */ /* 0x000fe20005f61670 */
[----:B------:R-:W-:Y:S01]  /*38b0*/  @!P2 STG.E.U8 desc[UR38][R6.64+0x29], R45 ;  /* 0x0000292d0600a986 */ /* 0x000fe2000c101126 */
[----:B------:R-:W-:-:S03]  /*38c0*/  ISETP.GE.AND P2, PT, R72, 0x32, PT ;  /* 0x000000324800780c */ /* 0x000fc60003f46270 */
[----:B------:R-:W-:Y:S01]  /*38d0*/  @!P1 STG.E.U8 desc[UR38][R4.64+0x28], R11 ;  /* 0x0000280b04009986 */ /* 0x000fe2000c101126 */
[C---:B------:R-:W-:Y:S02]  /*38e0*/  ISETP.LT.OR P1, PT, R67.reuse, 0x1, !P2 ;  /* 0x000000014300780c */ /* 0x040fe40005721670 */
[----:B------:R-:W-:Y:S01]  /*38f0*/  ISETP.LT.OR P2, PT, R67, 0x9, !P2 ;  /* 0x000000094300780c */ /* 0x000fe20005741670 */
[----:B------:R-:W-:Y:S01]  /*3900*/  @!P0 STG.E.U8 desc[UR38][R4.64+0x29], R47 ;  /* 0x0000292f04008986 */ /* 0x000fe2000c101126 */
[----:B------:R-:W-:Y:S01]  /*3910*/  ISETP.GE.AND P0, PT, R72, 0x3a, PT ;  /* 0x0000003a4800780c */ /* 0x000fe20003f06270 */
[-C--:B-1----:R-:W-:Y:S02]  /*3920*/  @!P4 IMAD R3, R48, R56.reuse, RZ ;  /* 0x000000383003c224 */ /* 0x082fe400078e02ff */
[----:B0-----:R-:W-:-:S03]  /*3930*/  @!P3 IMAD R9, R50, R56, RZ ;  /* 0x000000383209b224 */ /* 0x001fc600078e02ff */
[----:B------:R0:W-:Y:S01]  /*3940*/  @!P4 STG.E.U8 desc[UR38][R6.64+0x30], R3 ;  /* 0x000030030600c986 */ /* 0x0001e2000c101126 */
[----:B------:R-:W-:Y:S02]  /*3950*/  ISETP.GE.AND P4, PT, R72, 0x39, PT ;  /* 0x000000394800780c */ /* 0x000fe40003f86270 */
[-C--:B------:R-:W-:Y:S02]  /*3960*/  @!P1 IMAD R49, R49, R56.reuse, RZ ;  /* 0x0000003831319224 */ /* 0x080fe400078e02ff */
[----:B------:R-:W-:-:S03]  /*3970*/  @!P2 IMAD R51, R51, R56, RZ ;  /* 0x000000383333a224 */ /* 0x000fc600078e02ff */
[----:B------:R1:W-:Y:S01]  /*3980*/  @!P1 STG.E.U8 desc[UR38][R6.64+0x31], R49 ;  /* 0x0000313106009986 */ /* 0x0003e2000c101126 */
[C---:B------:R-:W-:Y:S02]  /*3990*/  ISETP.LT.OR P1, PT, R67.reuse, 0x1, !P0 ;  /* 0x000000014300780c */ /* 0x040fe40004721670 */
[C---:B------:R-:W-:Y:S01]  /*39a0*/  ISETP.LT.OR P0, PT, R67.reuse, 0x9, !P0 ;  /* 0x000000094300780c */ /* 0x040fe20004701670 */
[----:B------:R1:W-:Y:S01]  /*39b0*/  @!P3 STG.E.U8 desc[UR38][R4.64+0x30], R9 ;  /* 0x000030090400b986 */ /* 0x0003e2000c101126 */
[C---:B------:R-:W-:Y:S02]  /*39c0*/  ISETP.LT.OR P3, PT, R67.reuse, 0x1, !P4 ;  /* 0x000000014300780c */ /* 0x040fe40006761670 */
[----:B------:R-:W-:Y:S01]  /*39d0*/  ISETP.LT.OR P4, PT, R67, 0x9, !P4 ;  /* 0x000000094300780c */ /* 0x000fe20006781670 */
[----:B------:R1:W-:Y:S06]  /*39e0*/  @!P2 STG.E.U8 desc[UR38][R4.64+0x31], R51 ;  /* 0x000031330400a986 */ /* 0x0003ec000c101126 */
[----:B------:R-:W-:-:S02]  /*39f0*/  @!P1 IMAD R53, R53, R56, RZ ;  /* 0x0000003835359224 */ /* 0x000fc400078e02ff */
[-C--:B------:R-:W-:Y:S02]  /*3a00*/  @!P0 IMAD R55, R55, R56.reuse, RZ ;  /* 0x0000003837378224 */ /* 0x080fe400078e02ff */
[-C--:B0-----:R-:W-:Y:S01]  /*3a10*/  @!P3 IMAD R3, R52, R56.reuse, RZ ;  /* 0x000000383403b224 */ /* 0x081fe200078e02ff */
[----:B------:R1:W-:Y:S01]  /*3a20*/  @!P1 STG.E.U8 desc[UR38][R6.64+0x39], R53 ;  /* 0x0000393506009986 */ /* 0x0003e2000c101126 */
[----:B------:R-:W-:-:S03]  /*3a30*/  @!P4 IMAD R11, R54, R56, RZ ;  /* 0x00000038360bc224 */ /* 0x000fc600078e02ff */
[----:B------:R1:W-:Y:S04]  /*3a40*/  @!P3 STG.E.U8 desc[UR38][R6.64+0x38], R3 ;  /* 0x000038030600b986 */ /* 0x0003e8000c101126 */
[----:B------:R1:W-:Y:S04]  /*3a50*/  @!P4 STG.E.U8 desc[UR38][R4.64+0x38], R11 ;  /* 0x0000380b0400c986 */ /* 0x0003e8000c101126 */
[----:B------:R1:W-:Y:S02]  /*3a60*/  @!P0 STG.E.U8 desc[UR38][R4.64+0x39], R55 ;  /* 0x0000393704008986 */ /* 0x0003e4000c101126 */
.L_x_98:
[----:B------:R-:W-:Y:S05]  /*3a70*/  BSYNC B0 ;  /* 0x0000000000007941 */ /* 0x000fea0003800000 */
.L_x_32:
[----:B------:R-:W-:Y:S01]  /*3a80*/  IADD3 R16, P0, R16, UR36, RZ ;  /* 0x0000002410107c10 */ /* 0x000fe2000ff1e0ff */
[----:B------:R-:W-:Y:S01]  /*3a90*/  ULDC.64 UR4, c[0x0][0x650] ;  /* 0x0001940000047ab9 */ /* 0x000fe20000000a00 */
[----:B-12---:R-:W-:Y:S01]  /*3aa0*/  PRMT R3, RZ, 0x7610, R3 ;  /* 0x00007610ff037816 */ /* 0x006fe20000000003 */
[----:B------:R-:W-:Y:S01]  /*3ab0*/  IMAD.MOV.U32 R68, RZ, RZ, -0x1 ;  /* 0xffffffffff447424 */ /* 0x000fe200078e00ff */
[----:B------:R-:W-:Y:S01]  /*3ac0*/  IADD3.X R17, R17, UR42, RZ, P0, !PT ;  /* 0x0000002a11117c10 */ /* 0x000fe200087fe4ff */
[----:B------:R-:W-:Y:S01]  /*3ad0*/  IMAD.MOV.U32 R65, RZ, RZ, -0x1 ;  /* 0xffffffffff417424 */ /* 0x000fe200078e00ff */
[----:B------:R-:W-:-:S04]  /*3ae0*/  ISETP.GE.U32.AND P0, PT, R16, UR4, PT ;  /* 0x0000000410007c0c */ /* 0x000fc8000bf06070 */
[----:B------:R-:W-:-:S13]  /*3af0*/  ISETP.GE.U32.AND.EX P0, PT, R17, UR5, PT, P0 ;  /* 0x0000000511007c0c */ /* 0x000fda000bf06100 */
[----:B------:R-:W-:Y:S05]  /*3b00*/  @P0 BRA `(.L_x_99) ;  /* 0x0000000400500947 */ /* 0x000fea0003800000 */
[----:B------:R-:W1:Y:S01]  /*3b10*/  LDC.64 R10, c[0x0][0x628] ;  /* 0x00018a00ff0a7b82 */ /* 0x000e620000000a00 */
[----:B------:R-:W2:Y:S01]  /*3b20*/  S2R R12, SR_CTAID.X ;  /* 0x00000000000c7919 */ /* 0x000ea20000002500 */
[----:B------:R-:W-:Y:S02]  /*3b30*/  IMAD.MOV.U32 R8, RZ, RZ, R16 ;  /* 0x000000ffff087224 */ /* 0x000fe400078e0010 */
[----:B------:R-:W-:Y:S01]  /*3b40*/  IMAD.MOV.U32 R9, RZ, RZ, R17 ;  /* 0x000000ffff097224 */ /* 0x000fe200078e0011 */
[----:B------:R-:W4:Y:S03]  /*3b50*/  S2R R20, SR_CTAID.Y ;  /* 0x0000000000147919 */ /* 0x000f260000002600 */
[----:B------:R-:W0:Y:S08]  /*3b60*/  LDC R0, c[0x0][0x630] ;  /* 0x00018c00ff007b82 */ /* 0x000e300000000800 */
[----:B------:R-:W0:Y:S01]  /*3b70*/  LDC.64 R14, c[0x0][0x620] ;  /* 0x00018800ff0e7b82 */ /* 0x000e220000000a00 */
[----:B-1----:R-:W-:-:S04]  /*3b80*/  ISETP.NE.U32.AND P0, PT, R10, RZ, PT ;  /* 0x000000ff0a00720c */ /* 0x002fc80003f05070 */
[----:B------:R-:W-:-:S13]  /*3b90*/  ISETP.NE.AND.EX P0, PT, R11, RZ, PT, P0 ;  /* 0x000000ff0b00720c */ /* 0x000fda0003f05300 */
[----:B0-2-4-:R-:W-:Y:S05]  /*3ba0*/  @!P0 BRA `(.L_x_100) ;  /* 0x0000000000288947 */ /* 0x015fea0003800000 */
[----:B------:R-:W0:Y:S02]  /*3bb0*/  LDC R3, c[0x0][0x634] ;  /* 0x00018d00ff037b82 */ /* 0x000e240000000800 */
[----:B0-----:R-:W-:-:S05]  /*3bc0*/  IADD3 R3, P0, R16, R3, RZ ;  /* 0x0000000310037210 */ /* 0x001fca0007f1e0ff */
[----:B------:R-:W-:-:S04]  /*3bd0*/  IMAD.X R13, RZ, RZ, R17, P0 ;  /* 0x000000ffff0d7224 */ /* 0x000fc800000e0611 */
[----:B---3--:R-:W-:-:S04]  /*3be0*/  IMAD.WIDE.U32 R4, R13, R10, RZ ;  /* 0x0000000a0d047225 */ /* 0x008fc800078e00ff */
[----:B------:R-:W-:-:S04]  /*3bf0*/  IMAD.WIDE.U32 R6, P0, R3, R11, R4 ;  /* 0x0000000b03067225 */ /* 0x000fc80007800004 */
[----:B------:R-:W-:-:S04]  /*3c00*/  IMAD.WIDE.U32 R4, R3, R10, RZ ;  /* 0x0000000a03047225 */ /* 0x000fc800078e00ff */
[----:B------:R-:W-:Y:S01]  /*3c10*/  IMAD.X R9, RZ, RZ, RZ, P0 ;  /* 0x000000ffff097224 */ /* 0x000fe200000e06ff */
[----:B------:R-:W-:Y:S01]  /*3c20*/  IADD3 RZ, P0, R5, R6, RZ ;  /* 0x0000000605ff7210 */ /* 0x000fe20007f1e0ff */
[----:B------:R-:W-:-:S04]  /*3c30*/  IMAD.MOV.U32 R8, RZ, RZ, R7 ;  /* 0x000000ffff087224 */ /* 0x000fc800078e0007 */
[----:B------:R-:W-:-:S08]  /*3c40*/  IMAD.WIDE.U32.X R8, R13, R11, R8, P0 ;  /* 0x0000000b0d087225 */ /* 0x000fd000000e0408 */
.L_x_100:
[-CC-:B------:R-:W-:Y:S01]  /*3c50*/  SHF.R.U64 R65, R8, R0.reuse, R9.reuse ;  /* 0x0000000008417219 */ /* 0x180fe20000001209 */
[----:B---3--:R-:W0:Y:S01]  /*3c60*/  LDC.64 R26, c[0x0][0x640] ;  /* 0x00019000ff1a7b82 */ /* 0x008e220000000a00 */
[----:B------:R-:W-:Y:S01]  /*3c70*/  SHF.R.U32.HI R0, RZ, R0, R9 ;  /* 0x00000000ff007219 */ /* 0x000fe20000011609 */
[----:B------:R-:W-:Y:S01]  /*3c80*/  ULDC UR4, c[0x0][0x150] ;  /* 0x0000540000047ab9 */ /* 0x000fe20000000800 */
[----:B------:R-:W-:Y:S02]  /*3c90*/  IADD3 R3, P0, RZ, -R65, RZ ;  /* 0x80000041ff037210 */ /* 0x000fe40007f1e0ff */
[----:B------:R-:W-:-:S03]  /*3ca0*/  I2FP.F32.U32 R7, R12 ;  /* 0x0000000c00077245 */ /* 0x000fc60000201000 */
[----:B------:R-:W1:Y:S01]  /*3cb0*/  LDC R6, c[0x0][0x618] ;  /* 0x00018600ff067b82 */ /* 0x000e620000000800 */
[----:B------:R-:W-:Y:S02]  /*3cc0*/  IMAD.X R5, RZ, RZ, ~R0, P0 ;  /* 0x000000ffff057224 */ /* 0x000fe400000e0e00 */
[----:B------:R-:W-:Y:S01]  /*3cd0*/  FMUL R7, R7, UR4 ;  /* 0x0000000407077c20 */ /* 0x000fe20008400000 */
[----:B------:R-:W-:Y:S01]  /*3ce0*/  ULDC UR4, c[0x0][0x154] ;  /* 0x0000550000047ab9 */ /* 0x000fe20000000800 */
[-C--:B------:R-:W-:Y:S02]  /*3cf0*/  IMAD R0, R5, R14.reuse, RZ ;  /* 0x0000000e05007224 */ /* 0x080fe400078e02ff */
[C---:B------:R-:W-:Y:S01]  /*3d00*/  IMAD.WIDE.U32 R4, R3.reuse, R14, R16 ;  /* 0x0000000e03047225 */ /* 0x040fe200078e0010 */
[----:B------:R-:W2:Y:S01]  /*3d10*/  LDC R8, c[0x0][0x608] ;  /* 0x00018200ff087b82 */ /* 0x000ea20000000800 */
[----:B------:R-:W3:Y:S02]  /*3d20*/  F2I.U32.TRUNC.NTZ R7, R7 ;  /* 0x0000000700077305 */ /* 0x000ee4000020f000 */
[----:B------:R-:W-:Y:S01]  /*3d30*/  IMAD R3, R3, R15, R0 ;  /* 0x0000000f03037224 */ /* 0x000fe200078e0200 */
[----:B------:R-:W-:-:S03]  /*3d40*/  I2FP.F32.U32 R0, R20 ;  /* 0x0000001400007245 */ /* 0x000fc60000201000 */
[----:B------:R-:W-:Y:S01]  /*3d50*/  IMAD.IADD R3, R5, 0x1, R3 ;  /* 0x0000000105037824 */ /* 0x000fe200078e0203 */
[----:B------:R-:W4:Y:S01]  /*3d60*/  LDC R11, c[0x0][0x658] ;  /* 0x00019600ff0b7b82 */ /* 0x000f220000000800 */
[----:B0-----:R-:W-:-:S04]  /*3d70*/  ISETP.NE.U32.AND P0, PT, R26, RZ, PT ;  /* 0x000000ff1a00720c */ /* 0x001fc80003f05070 */
[----:B------:R-:W-:-:S03]  /*3d80*/  ISETP.NE.AND.EX P0, PT, R27, RZ, PT, P0 ;  /* 0x000000ff1b00720c */ /* 0x000fc60003f05300 */
[----:B------:R-:W0:Y:S01]  /*3d90*/  LDC R9, c[0x0][0x144] ;  /* 0x00005100ff097b82 */ /* 0x000e220000000800 */
[-C--:B-1----:R-:W-:Y:S01]  /*3da0*/  SHF.R.U64 R10, R4, R6.reuse, R3 ;  /* 0x00000006040a7219 */ /* 0x082fe20000001203 */
[----:B---3--:R-:W-:Y:S01]  /*3db0*/  IMAD.MOV R7, RZ, RZ, -R7 ;  /* 0x000000ffff077224 */ /* 0x008fe200078e0a07 */
[----:B------:R-:W-:Y:S01]  /*3dc0*/  SHF.R.U32.HI R3, RZ, R6, R3 ;  /* 0x00000006ff037219 */ /* 0x000fe20000011603 */
[----:B------:R-:W-:-:S04]  /*3dd0*/  FMUL R6, R0, UR4 ;  /* 0x0000000400067c20 */ /* 0x000fc80008400000 */
[----:B------:R-:W1:Y:S01]  /*3de0*/  LDC R21, c[0x0][0x148] ;  /* 0x00005200ff157b82 */ /* 0x000e620000000800 */
[----:B------:R3:W0:Y:S01]  /*3df0*/  F2I.U32.TRUNC.NTZ R14, R6 ;  /* 0x00000006000e7305 */ /* 0x000622000020f000 */
[-CC-:B--2---:R-:W-:Y:S02]  /*3e00*/  SHF.R.U64 R13, R10, R8.reuse, R3.reuse ;  /* 0x000000080a0d7219 */ /* 0x184fe40000001203 */
[----:B------:R-:W-:-:S04]  /*3e10*/  SHF.R.U32.HI R0, RZ, R8, R3 ;  /* 0x00000008ff007219 */ /* 0x000fc80000011603 */
[----:B------:R-:W2:Y:S01]  /*3e20*/  LDC R24, c[0x0][0x600] ;  /* 0x00018000ff187b82 */ /* 0x000ea20000000800 */
[-CC-:B----4-:R-:W-:Y:S02]  /*3e30*/  SHF.R.U64 R15, R13, R11.reuse, R0.reuse ;  /* 0x0000000b0d0f7219 */ /* 0x190fe40000001200 */
[----:B------:R-:W-:-:S03]  /*3e40*/  SHF.R.U32.HI R5, RZ, R11, R0 ;  /* 0x0000000bff057219 */ /* 0x000fc60000011600 */
[----:B------:R-:W-:Y:S02]  /*3e50*/  IMAD.MOV.U32 R4, RZ, RZ, R15 ;  /* 0x000000ffff047224 */ /* 0x000fe400078e000f */
[----:B------:R-:W4:Y:S01]  /*3e60*/  LDC R28, c[0x0][0x648] ;  /* 0x00019200ff1c7b82 */ /* 0x000f220000000800 */
[----:B0-----:R-:W-:-:S07]  /*3e70*/  IMAD R25, R9, R7, R12 ;  /* 0x0000000709197224 */ /* 0x001fce00078e020c */
[----:B------:R-:W0:Y:S08]  /*3e80*/  LDC R29, c[0x0][0x638] ;  /* 0x00018e00ff1d7b82 */ /* 0x000e300000000800 */
[----:B------:R-:W0:Y:S01]  /*3e90*/  LDC R30, c[0x0][0x610] ;  /* 0x00018400ff1e7b82 */ /* 0x000e220000000800 */
[----:B-123--:R-:W-:Y:S05]  /*3ea0*/  @!P0 BRA `(.L_x_101) ;  /* 0x0000000000288947 */ /* 0x00efea0003800000 */
[----:B------:R-:W1:Y:S02]  /*3eb0*/  LDC R0, c[0x0][0x64c] ;  /* 0x00019300ff007b82 */ /* 0x000e640000000800 */
[----:B-1----:R-:W-:-:S05]  /*3ec0*/  IADD3 R3, P0, R15, R0, RZ ;  /* 0x000000000f037210 */ /* 0x002fca0007f1e0ff */
        /* <DEDUP_REMOVED lines=8> */
.L_x_101:
[----:B------:R-:W-:Y:S01]  /*3f50*/  ISETP.NE.AND P0, PT, R2, 0x1, PT ;  /* 0x000000010200780c */ /* 0x000fe20003f05270 */
[----:B------:R-:W-:Y:S01]  /*3f60*/  IMAD.MOV R14, RZ, RZ, -R14 ;  /* 0x000000ffff0e7224 */ /* 0x000fe200078e0a0e */
[----:B----4-:R-:W-:Y:S01]  /*3f70*/  SHF.R.U64 R3, R4, R28, R5 ;  /* 0x0000001c04037219 */ /* 0x010fe20000001205 */
[----:B------:R-:W-:Y:S01]  /*3f80*/  VIADD R5, R24, 0xffffffff ;  /* 0xffffffff18057836 */ /* 0x000fe20000000000 */
[----:B------:R-:W-:-:S03]  /*3f90*/  LOP3.LUT R0, R13, R62, RZ, 0xc0, !PT ;  /* 0x0000003e0d007212 */ /* 0x000fc600078ec0ff */
[----:B------:R-:W-:Y:S01]  /*3fa0*/  IMAD.MOV R4, RZ, RZ, -R3 ;  /* 0x000000ffff047224 */ /* 0x000fe200078e0a03 */
[----:B------:R-:W-:Y:S01]  /*3fb0*/  LOP3.LUT R10, R10, R5, RZ, 0xc0, !PT ;  /* 0x000000050a0a7212 */ /* 0x000fe200078ec0ff */
[----:B------:R-:W-:Y:S02]  /*3fc0*/  IMAD R0, R59, R3, R0 ;  /* 0x000000033b007224 */ /* 0x000fe400078e0200 */
[----:B0-----:R-:W-:Y:S02]  /*3fd0*/  IMAD R3, R4, R29, R15 ;  /* 0x0000001d04037224 */ /* 0x001fe400078e020f */
[----:B------:R-:W-:Y:S02]  /*3fe0*/  @P0 IMAD R25, R21, R14, R20 ;  /* 0x0000000e15190224 */ /* 0x000fe400078e0214 */
[----:B------:R-:W-:Y:S02]  /*3ff0*/  IMAD R5, R3, R24, R10 ;  /* 0x0000001803057224 */ /* 0x000fe400078e020a */
[----:B------:R-:W-:-:S02]  /*4000*/  IMAD R0, R0, R30, R25 ;  /* 0x0000001e00007224 */ /* 0x000fc400078e0219 */
[----:B------:R-:W-:-:S03]  /*4010*/  IMAD.MOV.U32 R4, RZ, RZ, 0x1 ;  /* 0x00000001ff047424 */ /* 0x000fc600078e00ff */
[----:B------:R-:W-:Y:S02]  /*4020*/  SEL R68, R5, R0, !P0 ;  /* 0x0000000005447207 */ /* 0x000fe40004000000 */
[----:B------:R-:W-:Y:S02]  /*4030*/  PRMT R3, R4, 0x7610, R3 ;  /* 0x0000761004037816 */ /* 0x000fe40000000003 */
[----:B------:R-:W-:-:S07]  /*4040*/  SEL R0, R0, R5, !P0 ;  /* 0x0000000500007207 */ /* 0x000fce0004000000 */
.L_x_99:
[----:B------:R-:W-:Y:S01]  /*4050*/  LOP3.LUT P0, RZ, R3, 0xff, RZ, 0xc0, !PT ;  /* 0x000000ff03ff7812 */ /* 0x000fe2000780c0ff */
[----:B------:R-:W-:-:S12]  /*4060*/  IMAD.MOV.U32 R67, RZ, RZ, R0 ;  /* 0x000000ffff437224 */ /* 0x000fd800078e0000 */
[----:B------:R-:W-:Y:S05]  /*4070*/  @P0 BRA `(.L_x_102) ;  /* 0xffffffd000d40947 */ /* 0x000fea000383ffff */
[----:B------:R-:W-:Y:S05]  /*4080*/  EXIT ;  /* 0x000000000000794d */ /* 0x000fea0003800000 */
.L_x_7:
        /* <DEDUP_REMOVED lines=26> */
.L_x_104:
[----:B------:R-:W0:Y:S01]  /*4230*/  LDC.64 R28, c[0x0][0x640] ;  /* 0x00019000ff1c7b82 */ /* 0x000e220000000a00 */
[-CC-:B------:R-:W-:Y:S01]  /*4240*/  SHF.R.U64 R23, R14, R6.reuse, R15.reuse ;  /* 0x000000060e177219 */ /* 0x180fe2000000120f */
[----:B------:R-:W-:Y:S01]  /*4250*/  IMAD.MOV.U32 R30, RZ, RZ, 0x1 ;  /* 0x00000001ff1e7424 */ /* 0x000fe200078e00ff */
[----:B------:R-:W-:Y:S02]  /*4260*/  SHF.R.U32.HI R6, RZ, R6, R15 ;  /* 0x00000006ff067219 */ /* 0x000fe4000001160f */
[----:B------:R-:W-:-:S03]  /*4270*/  IADD3 R13, P0, RZ, -R23, RZ ;  /* 0x80000017ff0d7210 */ /* 0x000fc60007f1e0ff */
[----:B------:R-:W1:Y:S02]  /*4280*/  LDC R12, c[0x0][0x618] ;  /* 0x00018600ff0c7b82 */ /* 0x000e640000000800 */
[----:B------:R-:W-:-:S04]  /*4290*/  IMAD.X R11, RZ, RZ, ~R6, P0 ;  /* 0x000000ffff0b7224 */ /* 0x000fc800000e0e06 */
[-C--:B------:R-:W-:Y:S02]  /*42a0*/  IMAD R6, R11, R24.reuse, RZ ;  /* 0x000000180b067224 */ /* 0x080fe400078e02ff */
[----:B------:R-:W2:Y:S01]  /*42b0*/  LDC R14, c[0x0][0x608] ;  /* 0x00018200ff0e7b82 */ /* 0x000ea20000000800 */
[----:B------:R-:W-:-:S04]  /*42c0*/  IMAD.WIDE.U32 R10, R13, R24, R16 ;  /* 0x000000180d0a7225 */ /* 0x000fc800078e0010 */
[----:B------:R-:W-:-:S03]  /*42d0*/  IMAD R13, R13, R25, R6 ;  /* 0x000000190d0d7224 */ /* 0x000fc600078e0206 */
[----:B------:R-:W3:Y:S01]  /*42e0*/  LDC R27, c[0x0][0x658] ;  /* 0x00019600ff1b7b82 */ /* 0x000ee20000000800 */
[----:B------:R-:W-:Y:S01]  /*42f0*/  IMAD.IADD R11, R11, 0x1, R13 ;  /* 0x000000010b0b7824 */ /* 0x000fe200078e020d */
[----:B0-----:R-:W-:-:S04]  /*4300*/  ISETP.NE.U32.AND P0, PT, R28, RZ, PT ;  /* 0x000000ff1c00720c */ /* 0x001fc80003f05070 */
[----:B------:R-:W-:Y:S02]  /*4310*/  ISETP.NE.AND.EX P0, PT, R29, RZ, PT, P0 ;  /* 0x000000ff1d00720c */ /* 0x000fe40003f05300 */
[----:B------:R-:W0:Y:S01]  /*4320*/  LDC R20, c[0x0][0x600] ;  /* 0x00018000ff147b82 */ /* 0x000e220000000800 */
[-CC-:B-1----:R-:W-:Y:S01]  /*4330*/  SHF.R.U64 R8, R10, R12.reuse, R11.reuse ;  /* 0x0000000c0a087219 */ /* 0x182fe2000000120b */
[----:B------:R-:W-:Y:S01]  /*4340*/  IMAD.MOV.U32 R10, RZ, RZ, -0x1 ;  /* 0xffffffffff0a7424 */ /* 0x000fe200078e00ff */
[----:B------:R-:W-:-:S05]  /*4350*/  SHF.R.U32.HI R11, RZ, R12, R11 ;  /* 0x0000000cff0b7219 */ /* 0x000fca000001160b */
[----:B------:R-:W1:Y:S01]  /*4360*/  LDC R24, c[0x0][0x648] ;  /* 0x00019200ff187b82 */ /* 0x000e620000000800 */
[-CC-:B--2---:R-:W-:Y:S02]  /*4370*/  SHF.R.U64 R21, R8, R14.reuse, R11.reuse ;  /* 0x0000000e08157219 */ /* 0x184fe4000000120b */
[----:B------:R-:W-:-:S05]  /*4380*/  SHF.R.U32.HI R6, RZ, R14, R11 ;  /* 0x0000000eff067219 */ /* 0x000fca000001160b */
[----:B------:R-:W2:Y:S01]  /*4390*/  LDC R26, c[0x0][0x638] ;  /* 0x00018e00ff1a7b82 */ /* 0x000ea20000000800 */
[-C--:B---3--:R-:W-:Y:S02]  /*43a0*/  SHF.L.U32 R10, R10, R27.reuse, RZ ;  /* 0x0000001b0a0a7219 */ /* 0x088fe400000006ff */
[-CC-:B------:R-:W-:Y:S02]  /*43b0*/  SHF.R.U64 R25, R21, R27.reuse, R6.reuse ;  /* 0x0000001b15197219 */ /* 0x180fe40000001206 */
[----:B------:R-:W-:Y:S02]  /*43c0*/  LOP3.LUT R32, RZ, R10, RZ, 0x33, !PT ;  /* 0x0000000aff207212 */ /* 0x000fe400078e33ff */
[----:B------:R-:W-:Y:S01]  /*43d0*/  SHF.R.U32.HI R11, RZ, R27, R6 ;  /* 0x0000001bff0b7219 */ /* 0x000fe20000011606 */
[----:B------:R-:W3:Y:S01]  /*43e0*/  LDC R31, c[0x0][0x610] ;  /* 0x00018400ff1f7b82 */ /* 0x000ee20000000800 */
[----:B------:R-:W-:Y:S01]  /*43f0*/  IMAD.MOV.U32 R10, RZ, RZ, R25 ;  /* 0x000000ffff0a7224 */ /* 0x000fe200078e0019 */
[----:B------:R-:W-:Y:S06]  /*4400*/  @!P0 BRA `(.L_x_105) ;  /* 0x0000000000288947 */ /* 0x000fec0003800000 */
        /* <DEDUP_REMOVED lines=10> */
.L_x_105:
[----:B------:R-:W-:Y:S02]  /*44b0*/  ISETP.NE.AND P0, PT, R2, 0x1, PT ;  /* 0x000000010200780c */ /* 0x000fe40003f05270 */
[----:B-1----:R-:W-:Y:S01]  /*44c0*/  SHF.R.U64 R6, R10, R24, R11 ;  /* 0x000000180a067219 */ /* 0x002fe2000000120b */
[----:B0-----:R-:W-:Y:S01]  /*44d0*/  VIADD R11, R20, 0xffffffff ;  /* 0xffffffff140b7836 */ /* 0x001fe20000000000 */
[----:B------:R-:W-:Y:S02]  /*44e0*/  SHF.L.U32 R30, R30, R27, RZ ;  /* 0x0000001b1e1e7219 */ /* 0x000fe400000006ff */
[----:B------:R-:W-:Y:S01]  /*44f0*/  LOP3.LUT R5, R21, R32, RZ, 0xc0, !PT ;  /* 0x0000002015057212 */ /* 0x000fe200078ec0ff */
[----:B------:R-:W-:-:S04]  /*4500*/  IMAD.MOV R10, RZ, RZ, -R6 ;  /* 0x000000ffff0a7224 */ /* 0x000fc800078e0a06 */
[----:B------:R-:W-:Y:S01]  /*4510*/  IMAD R6, R30, R6, R5 ;  /* 0x000000061e067224 */ /* 0x000fe200078e0205 */
[----:B------:R-:W-:Y:S01]  /*4520*/  LOP3.LUT R5, R8, R11, RZ, 0xc0, !PT ;  /* 0x0000000b08057212 */ /* 0x000fe200078ec0ff */
[----:B------:R-:W-:Y:S02]  /*4530*/  @P0 IMAD R7, R9, R22, R4 ;  /* 0x0000001609070224 */ /* 0x000fe400078e0204 */
[----:B--2---:R-:W-:Y:S02]  /*4540*/  IMAD R4, R10, R26, R25 ;  /* 0x0000001a0a047224 */ /* 0x004fe400078e0219 */
[----:B---3--:R-:W-:Y:S02]  /*4550*/  IMAD R7, R6, R31, R7 ;  /* 0x0000001f06077224 */ /* 0x008fe400078e0207 */
[----:B------:R-:W-:Y:S02]  /*4560*/  IMAD R4, R4, R20, R5 ;  /* 0x0000001404047224 */ /* 0x000fe400078e0205 */
[----:B------:R-:W-:-:S02]  /*4570*/  IMAD.MOV.U32 R8, RZ, RZ, 0x1 ;  /* 0x00000001ff087424 */ /* 0x000fc400078e00ff */
[----:B------:R-:W-:Y:S01]  /*4580*/  IMAD.MOV.U32 R6, RZ, RZ, R23 ;  /* 0x000000ffff067224 */ /* 0x000fe200078e0017 */
[----:B------:R-:W-:Y:S02]  /*4590*/  SEL R20, R4, R7, !P0 ;  /* 0x0000000704147207 */ /* 0x000fe40004000000 */
[----:B------:R-:W-:-:S07]  /*45a0*/  SEL R21, R7, R4, !P0 ;  /* 0x0000000407157207 */ /* 0x000fce0004000000 */
.L_x_103:
[----:B------:R-:W-:-:S08]  /*45b0*/  NOP ;  /* 0x0000000000007918 */ /* 0x000fd00000000000 */
[----:B------:R-:W0:-:S00]  /*45c0*/  USETMAXREG.DEALLOC.CTAPOOL 0x28 ;  /* 0x00000028000079c8 */ /* 0x000e0000080e0500 */
[----:B0-----:R-:W-:-:S13]  /*45d0*/  ISETP.NE.AND P0, PT, R3, RZ, PT ;  /* 0x000000ff0300720c */ /* 0x001fda0003f05270 */
[----:B------:R-:W-:Y:S05]  /*45e0*/  @P0 EXIT ;  /* 0x000000000000094d */ /* 0x000fea0003800000 */
[----:B------:R-:W-:Y:S01]  /*45f0*/  LOP3.LUT P0, RZ, R8, 0xff, RZ, 0xc0, !PT ;  /* 0x000000ff08ff7812 */ /* 0x000fe2000780c0ff */
[----:B------:R-:W-:Y:S02]  /*4600*/  IMAD.MOV.U32 R3, RZ, RZ, 0x1 ;  /* 0x00000001ff037424 */ /* 0x000fe400078e00ff */
[----:B------:R-:W-:-:S10]  /*4610*/  IMAD.MOV.U32 R8, RZ, RZ, RZ ;  /* 0x000000ffff087224 */ /* 0x000fd400078e00ff */
[----:B------:R-:W-:Y:S05]  /*4620*/  @!P0 BRA `(.L_x_106) ;  /* 0x0000000c00288947 */ /* 0x000fea0003800000 */
[----:B------:R-:W0:Y:S01]  /*4630*/  LDC R3, c[0x0][0x28c] ;  /* 0x0000a300ff037b82 */ /* 0x000e220000000800 */
[----:B------:R-:W-:Y:S01]  /*4640*/  ULDC UR5, c[0x0][0x658] ;  /* 0x0001960000057ab9 */ /* 0x000fe20000000800 */
[----:B------:R-:W-:Y:S01]  /*4650*/  UMOV UR6, 0xffffffff ;  /* 0xffffffff00067882 */ /* 0x000fe20000000000 */
[----:B------:R-:W-:Y:S01]  /*4660*/  BSSY B0, `(.L_x_106) ;  /* 0x00000c6000007945 */ /* 0x000fe20003800000 */
[----:B------:R-:W-:Y:S01]  /*4670*/  USHF.L.U32 UR6, UR6, UR5, URZ ;  /* 0x0000000506067299 */ /* 0x000fe2000800063f */
[----:B------:R-:W-:Y:S01]  /*4680*/  IMAD.MOV.U32 R12, RZ, RZ, 0x1 ;  /* 0x00000001ff0c7424 */ /* 0x000fe200078e00ff */
[----:B------:R-:W-:Y:S01]  /*4690*/  LOP3.LUT R9, R18, 0x2, RZ, 0xfc, !PT ;  /* 0x0000000212097812 */ /* 0x000fe200078efcff */
[----:B------:R-:W-:Y:S01]  /*46a0*/  IMAD.MOV.U32 R8, RZ, RZ, RZ ;  /* 0x000000ffff087224 */ /* 0x000fe200078e00ff */
[----:B------:R-:W1:Y:S01]  /*46b0*/  S2UR UR8, SR_CgaCtaId ;  /* 0x00000000000879c3 */ /* 0x000e620000008800 */
[----:B------:R-:W-:Y:S01]  /*46c0*/  ULDC UR4, c[0x0][0x600] ;  /* 0x0001800000047ab9 */ /* 0x000fe20000000800 */
[----:B------:R-:W-:Y:S01]  /*46d0*/  UMOV UR7, 0x1 ;  /* 0x0000000100077882 */ /* 0x000fe20000000000 */
[----:B------:R-:W-:-:S02]  /*46e0*/  UIADD3 UR14, UR4, -0x1, URZ ;  /* 0xffffffff040e7890 */ /* 0x000fc4000fffe03f */
[----:B------:R-:W-:Y:S02]  /*46f0*/  USHF.L.U32 UR16, UR7, UR5, URZ ;  /* 0x0000000507107299 */ /* 0x000fe4000800063f */
[----:B------:R-:W-:Y:S01]  /*4700*/  ULOP3.LUT UR15, URZ, UR6, URZ, 0x33, !UPT ;  /* 0x000000063f0f7292 */ /* 0x000fe2000f8e333f */
[----:B------:R-:W-:Y:S01]  /*4710*/  ULDC.64 UR20, c[0x0][0x198] ;  /* 0x0000660000147ab9 */ /* 0x000fe20000000a00 */
[----:B0-----:R-:W-:-:S05]  /*4720*/  VIADD R3, R3, 0x1f ;  /* 0x0000001f03037836 */ /* 0x001fca0000000000 */
[----:B------:R-:W-:Y:S01]  /*4730*/  SHF.R.S32.HI R4, RZ, 0x1f, R3 ;  /* 0x0000001fff047819 */ /* 0x000fe20000011403 */
[----:B-1----:R-:W-:-:S03]  /*4740*/  IMAD.U32 R10, RZ, RZ, UR8 ;  /* 0x00000008ff0a7e24 */ /* 0x002fc6000f8e00ff */
[----:B------:R-:W-:Y:S01]  /*4750*/  LEA.HI R4, R4, R3, RZ, 0x5 ;  /* 0x0000000304047211 */ /* 0x000fe200078f28ff */
[----:B------:R-:W-:-:S03]  /*4760*/  IMAD.MOV.U32 R3, RZ, RZ, 0x1 ;  /* 0x00000001ff037424 */ /* 0x000fc600078e00ff */
[----:B------:R-:W-:Y:S02]  /*4770*/  SHF.R.S32.HI R11, RZ, 0x5, R4 ;  /* 0x00000005ff0b7819 */ /* 0x000fe40000011404 */
[----:B------:R-:W-:-:S03]  /*4780*/  LEA R13, R10, 0x100, 0xb ;  /* 0x000001000a0d7811 */ /* 0x000fc600078e58ff */
[----:B------:R-:W-:-:S07]  /*4790*/  VIADD R19, R11, 0x1 ;  /* 0x000000010b137836 */ /* 0x000fce0000000000 */
.L_x_117:
[----:B------:R-:W-:-:S03]  /*47a0*/  UMOV UR4, 0xffffffff ;  /* 0xffffffff00047882 */ /* 0x000fc60000000000 */
[----:B------:R-:W-:Y:S05]  /*47b0*/  BRA.DIV UR4, `(.L_x_107) ;  /* 0x0000000e04d07947 */ /* 0x000fea000b800000 */
[----:B------:R-:W-:-:S13]  /*47c0*/  ELECT P6, URZ, PT ;  /* 0x00000000003f782f */ /* 0x000fda00038c0000 */
.L_x_129:
[----:B------:R-:W0:Y:S01]  /*47d0*/  LDC R4, c[0x0][0x28c] ;  /* 0x0000a300ff047b82 */ /* 0x000e220000000800 */
[----:B------:R-:W-:Y:S01]  /*47e0*/  BSSY B1, `(.L_x_108) ;  /* 0x000003a000017945 */ /* 0x000fe20003800000 */
[----:B0-----:R-:W-:-:S13]  /*47f0*/  ISETP.LT.OR P6, PT, R4, 0x1, !P6 ;  /* 0x000000010400780c */ /* 0x001fda00077c1670 */
[----:B------:R-:W-:Y:S05]  /*4800*/  @P6 BRA `(.L_x_109) ;  /* 0x0000000000dc6947 */ /* 0x000fea0003800000 */
[----:B------:R-:W-:Y:S02]  /*4810*/  IMAD R21, R21, 0x2, R10 ;  /* 0x0000000215157824 */ /* 0x000fe400078e020a */
[----:B------:R-:W-:Y:S02]  /*4820*/  IMAD.SHL.U32 R22, R20, 0x40, RZ ;  /* 0x0000004014167824 */ /* 0x000fe400078e00ff */
[----:B------:R-:W-:Y:S02]  /*4830*/  IMAD.MOV.U32 R24, RZ, RZ, RZ ;  /* 0x000000ffff187224 */ /* 0x000fe400078e00ff */
[----:B------:R-:W-:Y:S02]  /*4840*/  IMAD.MOV.U32 R4, RZ, RZ, R19 ;  /* 0x000000ffff047224 */ /* 0x000fe400078e0013 */
[----:B------:R-:W-:Y:S02]  /*4850*/  IMAD.MOV.U32 R5, RZ, RZ, R3 ;  /* 0x000000ffff057224 */ /* 0x000fe400078e0003 */
[----:B------:R-:W-:-:S02]  /*4860*/  IMAD.MOV.U32 R14, RZ, RZ, R8 ;  /* 0x000000ffff0e7224 */ /* 0x000fc400078e0008 */
[----:B------:R-:W-:-:S07]  /*4870*/  IMAD.SHL.U32 R21, R21, 0x40, RZ ;  /* 0x0000004015157824 */ /* 0x000fce00078e00ff */
.L_x_112:
[----:B------:R-:W0:Y:S01]  /*4880*/  S2UR UR4, SR_CgaCtaId ;  /* 0x00000000000479c3 */ /* 0x000e220000008800 */
[----:B------:R-:W-:Y:S02]  /*4890*/  MOV R7, 0x400 ;  /* 0x0000040000077802 */ /* 0x000fe40000000f00 */
[----:B------:R-:W-:-:S13]  /*48a0*/  ISETP.NE.AND P1, PT, R0, RZ, PT ;  /* 0x000000ff0000720c */ /* 0x000fda0003f25270 */
[----:B------:R-:W1:Y:S01]  /*48b0*/  @!P1 LDC R15, c[0x0][0x500] ;  /* 0x00014000ff0f9b82 */ /* 0x000e620000000800 */
[----:B0-----:R-:W-:-:S05]  /*48c0*/  IMAD.U32 R10, RZ, RZ, UR4 ;  /* 0x00000004ff0a7e24 */ /* 0x001fca000f8e00ff */
[----:B------:R-:W-:Y:S02]  /*48d0*/  LEA R23, R10, R7, 0x18 ;  /* 0x000000070a177211 */ /* 0x000fe400078ec0ff */
[----:B------:R-:W-:-:S03]  /*48e0*/  SHF.L.U32 R7, R5, 0x1f, RZ ;  /* 0x0000001f05077819 */ /* 0x000fc600000006ff */
[----:B------:R-:W-:-:S04]  /*48f0*/  IMAD R20, R14, 0x8, R23 ;  /* 0x000000080e147824 */ /* 0x000fc800078e0217 */
[----:B------:R-:W0:Y:S02]  /*4900*/  SYNCS.PHASECHK.TRANS64.TRYWAIT P0, [R20+URZ+0x28], R7 ;  /* 0x00002807140075a7 */ /* 0x000e24000800017f */
[----:B01----:R-:W-:Y:S05]  /*4910*/  @!P0 BRA `(.L_x_110) ;  /* 0x0000000c00988947 */ /* 0x003fea0003800000 */
.L_x_130:
[----:B0-----:R-:W-:Y:S01]  /*4920*/  PRMT R7, R9, 0x9910, RZ ;  /* 0x0000991009077816 */ /* 0x001fe200000000ff */
[----:B------:R0:W-:Y:S03]  /*4930*/  @!P1 SYNCS.ARRIVE.TRANS64 RZ, [R20+URZ], R15 ;  /* 0x0000000f14ff99a7 */ /* 0x0001e6000800003f */
[----:B------:R-:W-:-:S13]  /*4940*/  ISETP.NE.AND P0, PT, R7, 0x2, PT ;  /* 0x000000020700780c */ /* 0x000fda0003f05270 */
[----:B0-----:R-:W-:Y:S05]  /*4950*/  @P0 BRA `(.L_x_111) ;  /* 0x0000000000040947 */ /* 0x001fea0003800000 */
[----:B------:R-:W-:Y:S01]  /*4960*/  BPT.TRAP 0x1 ;  /* 0x000000040000795c */ /* 0x000fe20000300000 */
.L_x_111:
[C---:B------:R-:W-:Y:S01]  /*4970*/  IMAD R7, R14.reuse, 0x1000, R13 ;  /* 0x000010000e077824 */ /* 0x040fe200078e020d */
[----:B------:R-:W-:Y:S01]  /*4980*/  R2UR UR8, R23 ;  /* 0x00000000170872ca */ /* 0x000fe200000e0000 */
[----:B------:R-:W-:Y:S01]  /*4990*/  IMAD R23, R14, 0x800, R23 ;  /* 0x000008000e177824 */ /* 0x000fe200078e0217 */
[----:B------:R-:W-:Y:S01]  /*49a0*/  R2UR UR17, R21 ;  /* 0x00000000151172ca */ /* 0x000fe200000e0000 */
[----:B------:R-:W-:Y:S01]  /*49b0*/  VIADD R4, R4, 0xffffffff ;  /* 0xffffffff04047836 */ /* 0x000fe20000000000 */
[----:B------:R-:W-:Y:S01]  /*49c0*/  R2UR UR5, R7 ;  /* 0x00000000070572ca */ /* 0x000fe200000e0000 */
[----:B------:R-:W-:Y:S01]  /*49d0*/  UIADD3 UR4, UP0, UR20, 0xf0, URZ ;  /* 0x000000f014047890 */ /* 0x000fe2000ff1e03f */
[----:B------:R-:W-:Y:S01]  /*49e0*/  R2UR UR11, R23 ;  /* 0x00000000170b72ca */ /* 0x000fe200000e0000 */
[----:B------:R-:W-:Y:S01]  /*49f0*/  UIADD3 UR22, UP1, UR20, 0x1f0, URZ ;  /* 0x000001f014167890 */ /* 0x000fe2000ff3e03f */
[----:B------:R-:W-:Y:S01]  /*4a00*/  R2UR UR9, R20 ;  /* 0x00000000140972ca */ /* 0x000fe200000e0000 */
[----:B------:R-:W-:Y:S01]  /*4a10*/  VIADD R14, R14, 0x1 ;  /* 0x000000010e0e7836 */ /* 0x000fe20000000000 */
[----:B------:R-:W-:Y:S01]  /*4a20*/  R2UR UR10, R24 ;  /* 0x00000000180a72ca */ /* 0x000fe200000e0000 */
[----:B------:R-:W-:Y:S01]  /*4a30*/  UIADD3.X UR23, URZ, UR21, URZ, UP1, !UPT ;  /* 0x000000153f177290 */ /* 0x000fe20008ffe43f */
[----:B------:R-:W-:Y:S01]  /*4a40*/  R2UR UR12, R6 ;  /* 0x00000000060c72ca */ /* 0x000fe200000e0000 */
[----:B------:R-:W-:Y:S01]  /*4a50*/  UMOV UR19, 0x30000 ;  /* 0x0003000000137882 */ /* 0x000fe20000000000 */
[----:B------:R-:W-:Y:S01]  /*4a60*/  R2UR UR18, R22 ;  /* 0x00000000161272ca */ /* 0x000fe200000e0000 */
[----:B------:R-:W-:Y:S01]  /*4a70*/  UMOV UR6, 0x0 ;  /* 0x0000000000067882 */ /* 0x000fe20000000000 */
[----:B------:R-:W-:Y:S01]  /*4a80*/  ISETP.GT.AND P1, PT, R4, 0x1, PT ;  /* 0x000000010400780c */ /* 0x000fe20003f24270 */
[----:B------:R-:W-:Y:S01]  /*4a90*/  UIADD3 UR8, UR8, UR5, URZ ;  /* 0x0000000508087290 */ /* 0x000fe2000fffe03f */
[----:B------:R-:W-:Y:S01]  /*4aa0*/  ISETP.NE.AND P0, PT, R14, 0x5, PT ;  /* 0x000000050e00780c */ /* 0x000fe20003f05270 */
[----:B------:R-:W-:Y:S01]  /*4ab0*/  UIADD3.X UR5, URZ, UR21, URZ, UP0, !UPT ;  /* 0x000000153f057290 */ /* 0x000fe200087fe43f */
[----:B------:R-:W-:Y:S01]  /*4ac0*/  VIADD R24, R24, 0x20 ;  /* 0x0000002018187836 */ /* 0x000fe20000000000 */
[----:B------:R-:W-:Y:S01]  /*4ad0*/  UIADD3 UR13, UR11, 0x5100, URZ ;  /* 0x000051000b0d7890 */ /* 0x000fe2000fffe03f */
[----:B------:R-:W-:Y:S01]  /*4ae0*/  SEL R20, RZ, 0x1, P0 ;  /* 0x00000001ff147807 */ /* 0x000fe20000000000 */
[----:B------:R-:W-:Y:S01]  /*4af0*/  UMOV UR7, 0x10000000 ;  /* 0x1000000000077882 */ /* 0x000fe20000000000 */
[----:B------:R-:W-:Y:S01]  /*4b00*/  UMOV UR11, UR17 ;  /* 0x00000011000b7c82 */ /* 0x000fe20008000000 */
[----:B------:R-:W-:-:S02]  /*4b10*/  SEL R14, R14, RZ, P0 ;  /* 0x000000ff0e0e7207 */ /* 0x000fc40000000000 */
[----:B------:R-:W-:Y:S01]  /*4b20*/  LOP3.LUT R5, R5, R20, RZ, 0x3c, !PT ;  /* 0x0000001405057212 */ /* 0x000fe200078e3cff */
[----:B------:R0:W-:Y:S02]  /*4b30*/  UTMALDG.3D.MULTICAST [UR8], [UR4], UR19, desc[UR6] ;  /* 0x00000608040073b4 */ /* 0x0001e40008011813 */
[----:B0-----:R-:W-:Y:S01]  /*4b40*/  UMOV UR8, UR13 ;  /* 0x0000000d00087c82 */ /* 0x001fe20008000000 */
[----:B------:R-:W-:Y:S02]  /*4b50*/  UMOV UR11, UR18 ;  /* 0x00000012000b7c82 */ /* 0x000fe40008000000 */
[----:B------:R0:W-:Y:S02]  /*4b60*/  UTMALDG.3D [UR8], [UR22], desc[UR6] ;  /* 0x00000608160075b4 */ /* 0x0001e40008011000 */
[----:B0-----:R-:W-:Y:S05]  /*4b70*/  @P1 BRA `(.L_x_112) ;  /* 0xfffffffc00401947 */ /* 0x001fea000383ffff */
.L_x_109:
[----:B------:R-:W-:Y:S05]  /*4b80*/  BSYNC B1 ;  /* 0x0000000000017941 */ /* 0x000fea0003800000 */
.L_x_108:
[----:B------:R-:W-:Y:S01]  /*4b90*/  LOP3.LUT P1, RZ, R12, 0xff, RZ, 0xc0, !PT ;  /* 0x000000ff0cff7812 */ /* 0x000fe2000782c0ff */
[C---:B------:R-:W-:Y:S01]  /*4ba0*/  IMAD.IADD R7, R11.reuse, 0x1, R8 ;  /* 0x000000010b077824 */ /* 0x040fe200078e0208 */
[----:B------:R-:W-:Y:S01]  /*4bb0*/  ULDC.64 UR4, c[0x0][0x650] ;  /* 0x0001940000047ab9 */ /* 0x000fe20000000a00 */
[----:B------:R-:W-:Y:S01]  /*4bc0*/  ISETP.GE.U32.AND P2, PT, R11, 0x5, PT ;  /* 0x000000050b00780c */ /* 0x000fe20003f46070 */
[----:B------:R-:W-:Y:S01]  /*4bd0*/  BSSY B1, `(.L_x_113) ;  /* 0x000006c000017945 */ /* 0x000fe20003800000 */
[----:B------:R-:W-:Y:S01]  /*4be0*/  IMAD.MOV.U32 R21, RZ, RZ, -0x1 ;  /* 0xffffffffff157424 */ /* 0x000fe200078e00ff */
[----:B------:R-:W-:Y:S01]  /*4bf0*/  ISETP.GT.U32.AND P0, PT, R7, 0x4, PT ;  /* 0x000000040700780c */ /* 0x000fe20003f04070 */
[----:B------:R-:W-:Y:S01]  /*4c00*/  IMAD.MOV.U32 R20, RZ, RZ, -0x1 ;  /* 0xffffffffff147424 */ /* 0x000fe200078e00ff */
[----:B------:R-:W-:Y:S02]  /*4c10*/  PRMT R12, RZ, 0x7610, R12 ;  /* 0x00007610ff0c7816 */ /* 0x000fe4000000000c */
[----:B------:R-:W-:-:S03]  /*4c20*/  ISETP.LT.U32.AND P0, PT, R11, 0x5, P0 ;  /* 0x000000050b00780c */ /* 0x000fc60000701070 */
[----:B------:R-:W0:Y:S01]  /*4c30*/  @P1 S2R R10, SR_CgaCtaId ;  /* 0x00000000000a1919 */ /* 0x000e220000008800 */
[----:B------:R-:W-:-:S04]  /*4c40*/  @P1 MOV R5, 0x400 ;  /* 0x0000040000051802 */ /* 0x000fc80000000f00 */
[----:B0-----:R-:W-:Y:S01]  /*4c50*/  @P1 LEA R6, R10, R5, 0x18 ;  /* 0x000000050a061211 */ /* 0x001fe200078ec0ff */
[----:B------:R-:W-:Y:S01]  /*4c60*/  IMAD.WIDE.U32 R4, R7, -0x33333333, RZ ;  /* 0xcccccccd07047825 */ /* 0x000fe200078e00ff */
[----:B------:R-:W-:Y:S02]  /*4c70*/  SEL R4, RZ, 0x1, !P0 ;  /* 0x00000001ff047807 */ /* 0x000fe40004000000 */
[----:B------:R0:W-:Y:S01]  /*4c80*/  @P1 SYNCS.ARRIVE.TRANS64.A1T0 RZ, [R6+URZ+0x68], RZ ;  /* 0x000068ff06ff19a7 */ /* 0x0001e2000810003f */
[----:B------:R-:W-:Y:S02]  /*4c90*/  IADD3 R16, P1, R16, UR36, RZ ;  /* 0x0000002410107c10 */ /* 0x000fe4000ff3e0ff */
[----:B------:R-:W-:Y:S02]  /*4ca0*/  LOP3.LUT R3, R3, R4, RZ, 0x3c, !PT ;  /* 0x0000000403037212 */ /* 0x000fe400078e3cff */
[----:B------:R-:W-:Y:S02]  /*4cb0*/  IADD3.X R17, R17, UR42, RZ, P1, !PT ;  /* 0x0000002a11117c10 */ /* 0x000fe40008ffe4ff */
[----:B------:R-:W-:-:S02]  /*4cc0*/  ISETP.GE.U32.AND P0, PT, R16, UR4, PT ;  /* 0x0000000410007c0c */ /* 0x000fc4000bf06070 */
[----:B0-----:R-:W-:Y:S02]  /*4cd0*/  SHF.R.U32.HI R6, RZ, 0x2, R5 ;  /* 0x00000002ff067819 */ /* 0x001fe40000011605 */
[----:B------:R-:W-:Y:S02]  /*4ce0*/  ISETP.GE.U32.AND.EX P0, PT, R17, UR5, PT, P0 ;  /* 0x0000000511007c0c */ /* 0x000fe4000bf06100 */
[----:B------:R-:W-:Y:S01]  /*4cf0*/  @P2 LOP3.LUT R3, R3, 0x1, R6, 0x78, !PT ;  /* 0x0000000103032812 */ /* 0x000fe200078e7806 */
[----:B------:R-:W-:Y:S01]  /*4d00*/  IMAD R8, R6, -0x5, R7 ;  /* 0xfffffffb06087824 */ /* 0x000fe200078e0207 */
[----:B------:R-:W-:Y:S01]  /*4d10*/  PRMT R4, RZ, 0x7610, R4 ;  /* 0x00007610ff047816 */ /* 0x000fe20000000004 */
[----:B------:R-:W-:-:S08]  /*4d20*/  IMAD.MOV.U32 R6, RZ, RZ, -0x1 ;  /* 0xffffffffff067424 */ /* 0x000fd000078e00ff */
[----:B------:R-:W-:Y:S05]  /*4d30*/  @P0 BRA `(.L_x_114) ;  /* 0x0000000400540947 */ /* 0x000fea0003800000 */
[----:B------:R-:W0:Y:S01]  /*4d40*/  S2R R15, SR_CTAID.X ;  /* 0x00000000000f7919 */ /* 0x000e220000002500 */
[----:B------:R-:W-:Y:S01]  /*4d50*/  ULDC.64 UR4, c[0x0][0x628] ;  /* 0x00018a0000047ab9 */ /* 0x000fe20000000a00 */
[----:B------:R-:W-:Y:S01]  /*4d60*/  ULDC UR7, c[0x0][0x630] ;  /* 0x00018c0000077ab9 */ /* 0x000fe20000000800 */
[----:B------:R-:W-:Y:S01]  /*4d70*/  ISETP.NE.U32.AND P0, PT, RZ, UR4, PT ;  /* 0x00000004ff007c0c */ /* 0x000fe2000bf05070 */
[----:B------:R-:W1:Y:S01]  /*4d80*/  S2R R20, SR_CTAID.Y ;  /* 0x0000000000147919 */ /* 0x000e620000002600 */
[----:B------:R-:W-:Y:S01]  /*4d90*/  ULDC UR8, c[0x0][0x150] ;  /* 0x0000540000087ab9 */ /* 0x000fe20000000800 */
[----:B------:R-:W-:Y:S01]  /*4da0*/  IMAD.MOV.U32 R4, RZ, RZ, R16 ;  /* 0x000000ffff047224 */ /* 0x000fe200078e0010 */
[----:B------:R-:W-:Y:S01]  /*4db0*/  ISETP.NE.AND.EX P0, PT, RZ, UR5, PT, P0 ;  /* 0x00000005ff007c0c */ /* 0x000fe2000bf05300 */
[----:B------:R-:W-:Y:S01]  /*4dc0*/  IMAD.MOV.U32 R5, RZ, RZ, R17 ;  /* 0x000000ffff057224 */ /* 0x000fe200078e0011 */
[----:B0-----:R-:W-:-:S11]  /*4dd0*/  I2FP.F32.U32 R22, R15 ;  /* 0x0000000f00167245 */ /* 0x001fd60000201000 */
[----:B------:R-:W-:Y:S05]  /*4de0*/  @!P0 BRA `(.L_x_115) ;  /* 0x0000000000288947 */ /* 0x000fea0003800000 */
[----:B------:R-:W-:Y:S02]  /*4df0*/  ULDC UR6, c[0x0][0x634] ;  /* 0x00018d0000067ab9 */ /* 0x000fe40000000800 */
[----:B------:R-:W-:-:S05]  /*4e00*/  IADD3 R5, P0, R16, UR6, RZ ;  /* 0x0000000610057c10 */ /* 0x000fca000ff1e0ff */
[----:B------:R-:W-:-:S04]  /*4e10*/  IMAD.X R21, RZ, RZ, R17, P0 ;  /* 0x000000ffff157224 */ /* 0x000fc800000e0611 */
[----:B------:R-:W-:-:S04]  /*4e20*/  IMAD.WIDE.U32 R6, R21, UR4, RZ ;  /* 0x0000000415067c25 */ /* 0x000fc8000f8e00ff */
[----:B------:R-:W-:-:S04]  /*4e30*/  IMAD.WIDE.U32 R6, P0, R5, UR5, R6 ;  /* 0x0000000505067c25 */ /* 0x000fc8000f800006 */
[----:B------:R-:W-:-:S04]  /*4e40*/  IMAD.WIDE.U32 R4, R5, UR4, RZ ;  /* 0x0000000405047c25 */ /* 0x000fc8000f8e00ff */
[----:B------:R-:W-:Y:S01]  /*4e50*/  IMAD.MOV.U32 R4, RZ, RZ, R7 ;  /* 0x000000ffff047224 */ /* 0x000fe200078e0007 */
[----:B------:R-:W-:Y:S01]  /*4e60*/  IADD3 RZ, P1, R5, R6, RZ ;  /* 0x0000000605ff7210 */ /* 0x000fe20007f3e0ff */
[----:B------:R-:W-:-:S04]  /*4e70*/  IMAD.X R5, RZ, RZ, RZ, P0 ;  /* 0x000000ffff057224 */ /* 0x000fc800000e06ff */
[----:B------:R-:W-:-:S08]  /*4e80*/  IMAD.WIDE.U32.X R4, R21, UR5, R4, P1 ;  /* 0x0000000515047c25 */ /* 0x000fd000088e0404 */
.L_x_115:
[--C-:B------:R-:W-:Y:S01]  /*4e90*/  SHF.R.U64 R14, R4, UR7, R5.reuse ;  /* 0x00000007040e7c19 */ /* 0x100fe20008001205 */
[----:B------:R-:W-:Y:S01]  /*4ea0*/  FMUL R22, R22, UR8 ;  /* 0x0000000816167c20 */ /* 0x000fe20008400000 */
[----:B------:R-:W-:Y:S01]  /*4eb0*/  SHF.R.U32.HI R4, RZ, UR7, R5 ;  /* 0x00000007ff047c19 */ /* 0x000fe20008011605 */
[----:B------:R-:W0:Y:S01]  /*4ec0*/  LDC R6, c[0x0][0x144] ;  /* 0x00005100ff067b82 */ /* 0x000e220000000800 */
[----:B------:R-:W-:Y:S01]  /*4ed0*/  IADD3 R5, P0, RZ, -R14, RZ ;  /* 0x8000000eff057210 */ /* 0x000fe20007f1e0ff */
[----:B------:R-:W-:Y:S01]  /*4ee0*/  ULDC UR6, c[0x0][0x154] ;  /* 0x0000550000067ab9 */ /* 0x000fe20000000800 */
[----:B-1----:R-:W-:Y:S01]  /*4ef0*/  I2FP.F32.U32 R7, R20 ;  /* 0x0000001400077245 */ /* 0x002fe20000201000 */
[----:B------:R-:W1:Y:S01]  /*4f00*/  F2I.U32.TRUNC.NTZ R22, R22 ;  /* 0x0000001600167305 */ /* 0x000e62000020f000 */
[----:B------:R-:W-:Y:S01]  /*4f10*/  ULDC.64 UR4, c[0x0][0x620] ;  /* 0x0001880000047ab9 */ /* 0x000fe20000000a00 */
[----:B------:R-:W-:Y:S01]  /*4f20*/  IMAD.X R4, RZ, RZ, ~R4, P0 ;  /* 0x000000ffff047224 */ /* 0x000fe200000e0e04 */
[----:B------:R-:W-:Y:S01]  /*4f30*/  ISETP.NE.AND P2, PT, R2, 0x1, PT ;  /* 0x000000010200780c */ /* 0x000fe20003f45270 */
[----:B------:R-:W-:Y:S01]  /*4f40*/  FMUL R23, R7, UR6 ;  /* 0x0000000607177c20 */ /* 0x000fe20008400000 */
[----:B------:R-:W2:Y:S01]  /*4f50*/  LDC R25, c[0x0][0x148] ;  /* 0x00005200ff197b82 */ /* 0x000ea20000000800 */
[----:B------:R-:W-:Y:S01]  /*4f60*/  IMAD R4, R4, UR4, RZ ;  /* 0x0000000404047c24 */ /* 0x000fe2000f8e02ff */
[----:B------:R-:W-:-:S02]  /*4f70*/  ULDC.64 UR6, c[0x0][0x640] ;  /* 0x0001900000067ab9 */ /* 0x000fc40000000a00 */
[----:B------:R-:W-:Y:S01]  /*4f80*/  ISETP.NE.U32.AND P0, PT, RZ, UR6, PT ;  /* 0x00000006ff007c0c */ /* 0x000fe2000bf05070 */
[----:B------:R-:W3:Y:S01]  /*4f90*/  F2I.U32.TRUNC.NTZ R23, R23 ;  /* 0x0000001700177305 */ /* 0x000ee2000020f000 */
[C---:B------:R-:W-:Y:S02]  /*4fa0*/  IMAD R7, R5.reuse, UR5, R4 ;  /* 0x0000000505077c24 */ /* 0x040fe4000f8e0204 */
[----:B------:R-:W-:Y:S01]  /*4fb0*/  IMAD.WIDE.U32 R4, R5, UR4, R16 ;  /* 0x0000000405047c25 */ /* 0x000fe2000f8e0010 */
[----:B------:R-:W-:Y:S01]  /*4fc0*/  ULDC UR4, c[0x0][0x618] ;  /* 0x0001860000047ab9 */ /* 0x000fe20000000800 */
[----:B------:R-:W-:Y:S02]  /*4fd0*/  ISETP.NE.AND.EX P0, PT, RZ, UR7, PT, P0 ;  /* 0x00000007ff007c0c */ /* 0x000fe4000bf05300 */
[----:B------:R-:W-:Y:S02]  /*4fe0*/  IMAD.IADD R5, R5, 0x1, R7 ;  /* 0x0000000105057824 */ /* 0x000fe400078e0207 */
[----:B-1----:R-:W-:-:S03]  /*4ff0*/  IMAD.MOV R22, RZ, RZ, -R22 ;  /* 0x000000ffff167224 */ /* 0x002fc600078e0a16 */
[----:B------:R-:W-:Y:S01]  /*5000*/  SHF.R.U64 R21, R4, UR4, R5 ;  /* 0x0000000404157c19 */ /* 0x000fe20008001205 */
[----:B0-----:R-:W-:Y:S01]  /*5010*/  IMAD R15, R6, R22, R15 ;  /* 0x00000016060f7224 */ /* 0x001fe200078e020f */
[----:B------:R-:W-:Y:S01]  /*5020*/  SHF.R.U32.HI R4, RZ, UR4, R5 ;  /* 0x00000004ff047c19 */ /* 0x000fe20008011605 */
[----:B------:R-:W-:Y:S01]  /*5030*/  ULDC UR4, c[0x0][0x608] ;  /* 0x0001820000047ab9 */ /* 0x000fe20000000800 */
[----:B---3--:R-:W-:Y:S02]  /*5040*/  IMAD.MOV R6, RZ, RZ, -R23 ;  /* 0x000000ffff067224 */ /* 0x008fe400078e0a17 */
[--C-:B------:R-:W-:Y:S02]  /*5050*/  SHF.R.U64 R22, R21, UR4, R4.reuse ;  /* 0x0000000415167c19 */ /* 0x100fe40008001204 */
[----:B------:R-:W-:Y:S01]  /*5060*/  SHF.R.U32.HI R5, RZ, UR4, R4 ;  /* 0x00000004ff057c19 */ /* 0x000fe20008011604 */
[----:B------:R-:W-:Y:S01]  /*5070*/  ULDC UR4, c[0x0][0x658] ;  /* 0x0001960000047ab9 */ /* 0x000fe20000000800 */
[----:B--2---:R-:W-:-:S02]  /*5080*/  @P2 IMAD R15, R25, R6, R20 ;  /* 0x00000006190f2224 */ /* 0x004fc400078e0214 */
[--C-:B------:R-:W-:Y:S02]  /*5090*/  SHF.R.U64 R20, R22, UR4, R5.reuse ;  /* 0x0000000416147c19 */ /* 0x100fe40008001205 */
[----:B------:R-:W-:-:S03]  /*50a0*/  SHF.R.U32.HI R23, RZ, UR4, R5 ;  /* 0x00000004ff177c19 */ /* 0x000fc60008011605 */
[----:B------:R-:W-:Y:S02]  /*50b0*/  IMAD.MOV.U32 R6, RZ, RZ, R20 ;  /* 0x000000ffff067224 */ /* 0x000fe400078e0014 */
[----:B------:R-:W-:Y:S01]  /*50c0*/  IMAD.MOV.U32 R5, RZ, RZ, R23 ;  /* 0x000000ffff057224 */ /* 0x000fe200078e0017 */
[----:B------:R-:W-:Y:S06]  /*50d0*/  @!P0 BRA `(.L_x_116) ;  /* 0x00000000002c8947 */ /* 0x000fec0003800000 */
        /* <DEDUP_REMOVED lines=9> */
[----:B------:R-:W-:-:S04]  /*5170*/  IMAD.WIDE.U32.X R4, R23, UR7, R4, P1 ;  /* 0x0000000717047c25 */ /* 0x000fc800088e0404 */
[----:B------:R-:W-:-:S07]  /*5180*/  IMAD.MOV.U32 R6, RZ, RZ, R4 ;  /* 0x000000ffff067224 */ /* 0x000fce00078e0004 */
.L_x_116:
[----:B------:R-:W-:Y:S01]  /*5190*/  ULDC UR4, c[0x0][0x648] ;  /* 0x0001920000047ab9 */ /* 0x000fe20000000800 */
[----:B------:R-:W-:Y:S01]  /*51a0*/  LOP3.LUT R4, R22, UR15, RZ, 0xc0, !PT ;  /* 0x0000000f16047c12 */ /* 0x000fe2000f8ec0ff */
[----:B------:R-:W-:Y:S01]  /*51b0*/  ULDC UR5, c[0x0][0x610] ;  /* 0x0001840000057ab9 */ /* 0x000fe20000000800 */
[----:B------:R-:W-:Y:S01]  /*51c0*/  SHF.R.U64 R5, R6, UR4, R5 ;  /* 0x0000000406057c19 */ /* 0x000fe20008001205 */
[----:B------:R-:W-:Y:S01]  /*51d0*/  ULDC UR4, c[0x0][0x638] ;  /* 0x00018e0000047ab9 */ /* 0x000fe20000000800 */
[----:B------:R-:W-:-:S03]  /*51e0*/  LOP3.LUT R21, R21, UR14, RZ, 0xc0, !PT ;  /* 0x0000000e15157c12 */ /* 0x000fc6000f8ec0ff */
[----:B------:R-:W-:Y:S02]  /*51f0*/  IMAD.MOV R7, RZ, RZ, -R5 ;  /* 0x000000ffff077224 */ /* 0x000fe400078e0a05 */
[----:B------:R-:W-:Y:S02]  /*5200*/  IMAD R4, R5, UR16, R4 ;  /* 0x0000001005047c24 */ /* 0x000fe4000f8e0204 */
[----:B------:R-:W-:Y:S01]  /*5210*/  IMAD R20, R7, UR4, R20 ;  /* 0x0000000407147c24 */ /* 0x000fe2000f8e0214 */
[----:B------:R-:W-:Y:S01]  /*5220*/  ULDC UR4, c[0x0][0x600] ;  /* 0x0001800000047ab9 */ /* 0x000fe20000000800 */
[----:B------:R-:W-:Y:S02]  /*5230*/  IMAD R15, R4, UR5, R15 ;  /* 0x00000005040f7c24 */ /* 0x000fe4000f8e020f */
[----:B------:R-:W-:Y:S02]  /*5240*/  IMAD R6, R20, UR4, R21 ;  /* 0x0000000414067c24 */ /* 0x000fe4000f8e0215 */
[----:B------:R-:W-:-:S03]  /*5250*/  IMAD.MOV.U32 R4, RZ, RZ, 0x1 ;  /* 0x00000001ff047424 */ /* 0x000fc600078e00ff */
[----:B------:R-:W-:Y:S02]  /*5260*/  SEL R20, R6, R15, !P2 ;  /* 0x0000000f06147207 */ /* 0x000fe40005000000 */
[----:B------:R-:W-:Y:S01]  /*5270*/  SEL R21, R15, R6, !P2 ;  /* 0x000000060f157207 */ /* 0x000fe20005000000 */
[----:B------:R-:W-:-:S07]  /*5280*/  IMAD.MOV.U32 R6, RZ, RZ, R14 ;  /* 0x000000ffff067224 */ /* 0x000fce00078e000e */
.L_x_114:
[----:B------:R-:W-:Y:S05]  /*5290*/  BSYNC B1 ;  /* 0x0000000000017941 */ /* 0x000fea0003800000 */
.L_x_113:
[----:B------:R-:W-:-:S13]  /*52a0*/  LOP3.LUT P0, RZ, R4, 0xff, RZ, 0xc0, !PT ;  /* 0x000000ff04ff7812 */ /* 0x000fda000780c0ff */
[----:B------:R-:W-:Y:S05]  /*52b0*/  @P0 BRA `(.L_x_117) ;  /* 0xfffffff400380947 */ /* 0x000fea000383ffff */
[----:B------:R-:W-:Y:S05]  /*52c0*/  BSYNC B0 ;  /* 0x0000000000007941 */ /* 0x000fea0003800000 */
.L_x_106:
[----:B------:R-:W-:-:S03]  /*52d0*/  UMOV UR4, 0xffffffff ;  /* 0xffffffff00047882 */ /* 0x000fc60000000000 */
[----:B------:R-:W-:Y:S05]  /*52e0*/  BRA.DIV UR4, `(.L_x_118) ;  /* 0x0000000604387947 */ /* 0x000fea000b800000 */
[----:B------:R-:W-:-:S13]  /*52f0*/  ELECT P6, URZ, PT ;  /* 0x00000000003f782f */ /* 0x000fda00038c0000 */
.L_x_133:
[----:B------:R-:W-:Y:S04]  /*5300*/  BSSY B0, `(.L_x_119) ;  /* 0x0000034000007945 */ /* 0x000fe80003800000 */
[----:B------:R-:W-:Y:S05]  /*5310*/  @!P6 BRA `(.L_x_120) ;  /* 0x0000000000c8e947 */ /* 0x000fea0003800000 */
[----:B------:R-:W-:-:S04]  /*5320*/  LOP3.LUT R18, R18, 0x2, RZ, 0xfc, !PT ;  /* 0x0000000212127812 */ /* 0x000fc800078efcff */
[----:B------:R-:W-:-:S13]  /*5330*/  ISETP.NE.AND P0, PT, R18, 0x3, PT ;  /* 0x000000031200780c */ /* 0x000fda0003f05270 */
[----:B------:R-:W-:Y:S05]  /*5340*/  @!P0 BRA `(.L_x_121) ;  /* 0x0000000000048947 */ /* 0x000fea0003800000 */
[----:B------:R-:W-:Y:S01]  /*5350*/  BPT.TRAP 0x1 ;  /* 0x000000040000795c */ /* 0x000fe20000300000 */
.L_x_121:
[----:B------:R-:W0:Y:S01]  /*5360*/  S2R R5, SR_CgaCtaId ;  /* 0x0000000000057919 */ /* 0x000e220000008800 */
[----:B------:R-:W-:Y:S02]  /*5370*/  MOV R0, 0x400 ;  /* 0x0000040000007802 */ /* 0x000fe40000000f00 */
[----:B------:R-:W-:Y:S02]  /*5380*/  SHF.L.U32 R2, R3, 0x1f, RZ ;  /* 0x0000001f03027819 */ /* 0x000fe400000006ff */
[----:B0-----:R-:W-:-:S05]  /*5390*/  LEA R5, R5, R0, 0x18 ;  /* 0x0000000005057211 */ /* 0x001fca00078ec0ff */
[----:B------:R-:W-:-:S04]  /*53a0*/  VIADD R5, R5, 0x28 ;  /* 0x0000002805057836 */ /* 0x000fc80000000000 */
[C---:B------:R-:W-:Y:S02]  /*53b0*/  IMAD R7, R8.reuse, 0x8, R5 ;  /* 0x0000000808077824 */ /* 0x040fe400078e0205 */
[----:B------:R-:W-:Y:S02]  /*53c0*/  VIADD R8, R8, 0x1 ;  /* 0x0000000108087836 */ /* 0x000fe40000000000 */
[----:B------:R-:W0:Y:S03]  /*53d0*/  SYNCS.PHASECHK.TRANS64.TRYWAIT P0, [R7+URZ], R2 ;  /* 0x00000002070075a7 */ /* 0x000e26000800017f */
[----:B------:R-:W-:-:S04]  /*53e0*/  ISETP.NE.AND P1, PT, R8, 0x5, PT ;  /* 0x000000050800780c */ /* 0x000fc80003f25270 */
[----:B------:R-:W-:Y:S02]  /*53f0*/  SEL R0, RZ, 0x1, P1 ;  /* 0x00000001ff007807 */ /* 0x000fe40000800000 */
[----:B------:R-:W-:Y:S02]  /*5400*/  SEL R8, R8, RZ, P1 ;  /* 0x000000ff08087207 */ /* 0x000fe40000800000 */
[----:B------:R-:W-:-:S03]  /*5410*/  LOP3.LUT R9, R3, R0, RZ, 0x3c, !PT ;  /* 0x0000000003097212 */ /* 0x000fc600078e3cff */
[----:B------:R-:W-:Y:S01]  /*5420*/  IMAD R6, R8, 0x8, R5 ;  /* 0x0000000808067824 */ /* 0x000fe200078e0205 */
[----:B------:R-:W-:Y:S01]  /*5430*/  SHF.L.U32 R3, R9, 0x1f, RZ ;  /* 0x0000001f09037819 */ /* 0x000fe200000006ff */
[----:B0-----:R-:W-:Y:S06]  /*5440*/  @!P0 BRA `(.L_x_122) ;  /* 0x0000000400008947 */ /* 0x001fec0003800000 */
.L_x_134:
[----:B------:R-:W1:Y:S01]  /*5450*/  SYNCS.PHASECHK.TRANS64.TRYWAIT P0, [R6+URZ], R3 ;  /* 0x00000003060075a7 */ /* 0x000e62000800017f */
[----:B------:R-:W-:-:S05]  /*5460*/  VIADD R0, R8, 0x1 ;  /* 0x0000000108007836 */ /* 0x000fca0000000000 */
[----:B------:R-:W-:-:S04]  /*5470*/  ISETP.NE.AND P1, PT, R0, 0x5, PT ;  /* 0x000000050000780c */ /* 0x000fc80003f25270 */
[----:B0-----:R-:W-:Y:S02]  /*5480*/  SEL R2, RZ, 0x1, P1 ;  /* 0x00000001ff027807 */ /* 0x001fe40000800000 */
[----:B------:R-:W-:Y:S02]  /*5490*/  SEL R0, R0, RZ, P1 ;  /* 0x000000ff00007207 */ /* 0x000fe40000800000 */
[----:B------:R-:W-:-:S03]  /*54a0*/  LOP3.LUT R9, R9, R2, RZ, 0x3c, !PT ;  /* 0x0000000209097212 */ /* 0x000fc600078e3cff */
[----:B------:R-:W-:Y:S01]  /*54b0*/  IMAD R7, R0, 0x8, R5 ;  /* 0x0000000800077824 */ /* 0x000fe200078e0205 */
[----:B------:R-:W-:Y:S01]  /*54c0*/  SHF.L.U32 R4, R9, 0x1f, RZ ;  /* 0x0000001f09047819 */ /* 0x000fe200000006ff */
[----:B-1----:R-:W-:Y:S06]  /*54d0*/  @!P0 BRA `(.L_x_123) ;  /* 0x0000000000f08947 */ /* 0x002fec0003800000 */
.L_x_135:
[----:B------:R-:W1:Y:S01]  /*54e0*/  SYNCS.PHASECHK.TRANS64.TRYWAIT P0, [R7+URZ], R4 ;  /* 0x00000004070075a7 */ /* 0x000e62000800017f */
[----:B------:R-:W-:-:S05]  /*54f0*/  VIADD R0, R0, 0x1 ;  /* 0x0000000100007836 */ /* 0x000fca0000000000 */
[----:B------:R-:W-:-:S04]  /*5500*/  ISETP.NE.AND P1, PT, R0, 0x5, PT ;  /* 0x000000050000780c */ /* 0x000fc80003f25270 */
[----:B------:R-:W-:Y:S02]  /*5510*/  SEL R2, RZ, 0x1, P1 ;  /* 0x00000001ff027807 */ /* 0x000fe40000800000 */
[----:B------:R-:W-:Y:S02]  /*5520*/  SEL R0, R0, RZ, P1 ;  /* 0x000000ff00007207 */ /* 0x000fe40000800000 */
[----:B------:R-:W-:-:S03]  /*5530*/  LOP3.LUT R9, R9, R2, RZ, 0x3c, !PT ;  /* 0x0000000209097212 */ /* 0x000fc600078e3cff */
[----:B0-----:R-:W-:Y:S01]  /*5540*/  IMAD R6, R0, 0x8, R5 ;  /* 0x0000000800067824 */ /* 0x001fe200078e0205 */
[----:B------:R-:W-:Y:S01]  /*5550*/  SHF.L.U32 R3, R9, 0x1f, RZ ;  /* 0x0000001f09037819 */ /* 0x000fe200000006ff */
[----:B-1----:R-:W-:Y:S06]  /*5560*/  @!P0 BRA `(.L_x_124) ;  /* 0x0000000000e08947 */ /* 0x002fec0003800000 */
.L_x_136:
[----:B------:R-:W1:Y:S01]  /*5570*/  SYNCS.PHASECHK.TRANS64.TRYWAIT P0, [R6+URZ], R3 ;  /* 0x00000003060075a7 */ /* 0x000e62000800017f */
[----:B------:R-:W-:-:S05]  /*5580*/  VIADD R0, R0, 0x1 ;  /* 0x0000000100007836 */ /* 0x000fca0000000000 */
[----:B------:R-:W-:-:S04]  /*5590*/  ISETP.NE.AND P1, PT, R0, 0x5, PT ;  /* 0x000000050000780c */ /* 0x000fc80003f25270 */
[----:B------:R-:W-:Y:S02]  /*55a0*/  SEL R2, RZ, 0x1, P1 ;  /* 0x00000001ff027807 */ /* 0x000fe40000800000 */
[----:B------:R-:W-:Y:S02]  /*55b0*/  SEL R0, R0, RZ, P1 ;  /* 0x000000ff00007207 */ /* 0x000fe40000800000 */
[----:B------:R-:W-:Y:S01]  /*55c0*/  LOP3.LUT R2, R9, R2, RZ, 0x3c, !PT ;  /* 0x0000000209027212 */ /* 0x000fe200078e3cff */
[----:B-1----:R-:W-:Y:S06]  /*55d0*/  @!P0 BRA `(.L_x_125) ;  /* 0x0000000000d88947 */ /* 0x002fec0003800000 */
.L_x_137:
[----:B------:R-:W-:Y:S01]  /*55e0*/  IMAD R5, R0, 0x8, R5 ;  /* 0x0000000800057824 */ /* 0x000fe200078e0205 */
[----:B------:R-:W-:-:S07]  /*55f0*/  SHF.L.U32 R0, R2, 0x1f, RZ ;  /* 0x0000001f02007819 */ /* 0x000fce00000006ff */
.L_x_126:
[----:B--2---:R2:W3:Y:S02]  /*5600*/  SYNCS.PHASECHK.TRANS64.TRYWAIT P0, [R5+URZ], R0 ;  /* 0x00000000050075a7 */ /* 0x0044e4000800017f */
[----:B---3--:R-:W-:Y:S05]  /*5610*/  @!P0 NANOSLEEP.SYNCS 0x989680 ;  /* 0x009896800000895d */ /* 0x008fea0003900000 */
[----:B------:R-:W3:Y:S02]  /*5620*/  @!P0 SYNCS.PHASECHK.TRANS64 P0, [R5+URZ], R0 ;  /* 0x00000000050085a7 */ /* 0x000ee4000800007f */
[----:B---3--:R-:W-:Y:S05]  /*5630*/  @!P0 BRA `(.L_x_126) ;  /* 0xfffffffc00f08947 */ /* 0x008fea000383ffff */
.L_x_120:
[----:B------:R-:W-:Y:S05]  /*5640*/  BSYNC B0 ;  /* 0x0000000000007941 */ /* 0x000fea0003800000 */
.L_x_119:
[----:B------:R-:W-:Y:S05]  /*5650*/  EXIT ;  /* 0x000000000000794d */ /* 0x000fea0003800000 */
.L_x_21:
[----:B-1----:R1:W2:Y:S02]  /*5660*/  SYNCS.PHASECHK.TRANS64.TRYWAIT P1, [R3+URZ], R0 ;  /* 0x00000000030075a7 */ /* 0x0022a4000802017f */
[----:B--2---:R-:W-:Y:S05]  /*5670*/  @!P1 NANOSLEEP.SYNCS 0x989680 ;  /* 0x009896800000995d */ /* 0x004fea0003900000 */
[----:B------:R-:W2:Y:S02]  /*5680*/  @!P1 SYNCS.PHASECHK.TRANS64 P1, [R3+URZ], R0 ;  /* 0x00000000030095a7 */ /* 0x000ea4000802007f */
[----:B--2---:R-:W-:Y:S05]  /*5690*/  @!P1 BRA `(.L_x_21) ;  /* 0xfffffffc00f09947 */ /* 0x004fea000383ffff */
[----:B------:R-:W-:Y:S05]  /*56a0*/  BRA `(.L_x_20) ;  /* 0xffffffc000187947 */ /* 0x000fea000383ffff */
.L_x_26:
[----:B-1----:R1:W2:Y:S02]  /*56b0*/  SYNCS.PHASECHK.TRANS64.TRYWAIT P1, [R5+URZ], R4 ;  /* 0x00000004050075a7 */ /* 0x0022a4000802017f */
[----:B--2---:R-:W-:Y:S05]  /*56c0*/  @!P1 NANOSLEEP.SYNCS 0x989680 ;  /* 0x009896800000995d */ /* 0x004fea0003900000 */
[----:B------:R-:W2:Y:S02]  /*56d0*/  @!P1 SYNCS.PHASECHK.TRANS64 P1, [R5+URZ], R4 ;  /* 0x00000004050095a7 */ /* 0x000ea4000802007f */
[----:B--2---:R-:W-:Y:S05]  /*56e0*/  @!P1 BRA `(.L_x_26) ;  /* 0xfffffffc00f09947 */ /* 0x004fea000383ffff */
[----:B------:R-:W-:Y:S05]  /*56f0*/  BRA `(.L_x_25) ;  /* 0xffffffc000987947 */ /* 0x000fea000383ffff */
.L_x_107:
[----:B------:R-:W-:Y:S01]  /*5700*/  BSSY B1, `(.L_x_127) ;  /* 0x0000006000017945 */ /* 0x000fe20003800000 */
[----:B------:R-:W-:-:S07]  /*5710*/  IMAD.MOV.U32 R15, RZ, RZ, -0x1 ;  /* 0xffffffffff0f7424 */ /* 0x000fce00078e00ff */
[----:B------:R-:W-:Y:S05]  /*5720*/  WARPSYNC.COLLECTIVE R15, `(.L_x_128) ;  /* 0x000000000f0c7348 */ /* 0x000fea0003c00000 */
[----:B------:R-:W-:Y:S02]  /*5730*/  ELECT P6, UR62, PT ;  /* 0x00000000003e782f */ /* 0x000fe400038c0000 */
[----:B------:R-:W-:Y:S01]  /*5740*/  MOV R14, UR62 ;  /* 0x0000003e000e7c02 */ /* 0x000fe20008000f00 */
[----:B------:R-:W-:Y:S10]  /*5750*/  ENDCOLLECTIVE ;  /* 0x000000000000791b */ /* 0x000ff40003800000 */
.L_x_128:
[----:B------:R-:W-:Y:S05]  /*5760*/  BSYNC B1 ;  /* 0x0000000000017941 */ /* 0x000fea0003800000 */
.L_x_127:
[----:B------:R-:W-:Y:S05]  /*5770*/  BRA `(.L_x_129) ;  /* 0xfffffff000147947 */ /* 0x000fea000383ffff */
.L_x_110:
[----:B0-----:R0:W1:Y:S02]  /*5780*/  SYNCS.PHASECHK.TRANS64.TRYWAIT P0, [R20+URZ+0x28], R7 ;  /* 0x00002807140075a7 */ /* 0x001064000800017f */
[----:B-1----:R-:W-:Y:S05]  /*5790*/  @!P0 NANOSLEEP.SYNCS 0x989680 ;  /* 0x009896800000895d */ /* 0x002fea0003900000 */
[----:B------:R-:W1:Y:S02]  /*57a0*/  @!P0 SYNCS.PHASECHK.TRANS64 P0, [R20+URZ+0x28], R7 ;  /* 0x00002807140085a7 */ /* 0x000e64000800007f */
[----:B-1----:R-:W-:Y:S05]  /*57b0*/  @!P0 BRA `(.L_x_110) ;  /* 0xfffffffc00f08947 */ /* 0x002fea000383ffff */
[----:B------:R-:W-:Y:S05]  /*57c0*/  BRA `(.L_x_130) ;  /* 0xfffffff000547947 */ /* 0x000fea000383ffff */
.L_x_118:
[----:B------:R-:W-:Y:S01]  /*57d0*/  BSSY B0, `(.L_x_131) ;  /* 0x0000006000007945 */ /* 0x000fe20003800000 */
[----:B------:R-:W-:-:S07]  /*57e0*/  IMAD.MOV.U32 R15, RZ, RZ, -0x1 ;  /* 0xffffffffff0f7424 */ /* 0x000fce00078e00ff */
[----:B------:R-:W-:Y:S05]  /*57f0*/  WARPSYNC.COLLECTIVE R15, `(.L_x_132) ;  /* 0x000000000f0c7348 */ /* 0x000fea0003c00000 */
[----:B------:R-:W-:Y:S02]  /*5800*/  ELECT P6, UR62, PT ;  /* 0x00000000003e782f */ /* 0x000fe400038c0000 */
[----:B------:R-:W-:Y:S01]  /*5810*/  MOV R14, UR62 ;  /* 0x0000003e000e7c02 */ /* 0x000fe20008000f00 */
[----:B------:R-:W-:Y:S10]  /*5820*/  ENDCOLLECTIVE ;  /* 0x000000000000791b */ /* 0x000ff40003800000 */
.L_x_132:
[----:B------:R-:W-:Y:S05]  /*5830*/  BSYNC B0 ;  /* 0x0000000000007941 */ /* 0x000fea0003800000 */
.L_x_131:
[----:B------:R-:W-:Y:S05]  /*5840*/  BRA `(.L_x_133) ;  /* 0xfffffff800ac7947 */ /* 0x000fea000383ffff */
.L_x_122:
[----:B0-----:R0:W1:Y:S02]  /*5850*/  SYNCS.PHASECHK.TRANS64.TRYWAIT P0, [R7+URZ], R2 ;  /* 0x00000002070075a7 */ /* 0x001064000800017f */
[----:B-1----:R-:W-:Y:S05]  /*5860*/  @!P0 NANOSLEEP.SYNCS 0x989680 ;  /* 0x009896800000895d */ /* 0x002fea0003900000 */
[----:B------:R-:W1:Y:S02]  /*5870*/  @!P0 SYNCS.PHASECHK.TRANS64 P0, [R7+URZ], R2 ;  /* 0x00000002070085a7 */ /* 0x000e64000800007f */
[----:B-1----:R-:W-:Y:S05]  /*5880*/  @!P0 BRA `(.L_x_122) ;  /* 0xfffffffc00f08947 */ /* 0x002fea000383ffff */
[----:B------:R-:W-:Y:S05]  /*5890*/  BRA `(.L_x_134) ;  /* 0xfffffff800ec7947 */ /* 0x000fea000383ffff */
.L_x_123:
[----:B0-----:R0:W1:Y:S02]  /*58a0*/  SYNCS.PHASECHK.TRANS64.TRYWAIT P0, [R6+URZ], R3 ;  /* 0x00000003060075a7 */ /* 0x001064000800017f */
[----:B-1----:R-:W-:Y:S05]  /*58b0*/  @!P0 NANOSLEEP.SYNCS 0x989680 ;  /* 0x009896800000895d */ /* 0x002fea0003900000 */
[----:B------:R-:W1:Y:S02]  /*58c0*/  @!P0 SYNCS.PHASECHK.TRANS64 P0, [R6+URZ], R3 ;  /* 0x00000003060085a7 */ /* 0x000e64000800007f */
[----:B-1----:R-:W-:Y:S05]  /*58d0*/  @!P0 BRA `(.L_x_123) ;  /* 0xfffffffc00f08947 */ /* 0x002fea000383ffff */
[----:B------:R-:W-:Y:S05]  /*58e0*/  BRA `(.L_x_135) ;  /* 0xfffffff800fc7947 */ /* 0x000fea000383ffff */
.L_x_124:
[----:B0-----:R0:W1:Y:S02]  /*58f0*/  SYNCS.PHASECHK.TRANS64.TRYWAIT P0, [R7+URZ], R4 ;  /* 0x00000004070075a7 */ /* 0x001064000800017f */
[----:B-1----:R-:W-:Y:S05]  /*5900*/  @!P0 NANOSLEEP.SYNCS 0x989680 ;  /* 0x009896800000895d */ /* 0x002fea0003900000 */
[----:B------:R-:W1:Y:S02]  /*5910*/  @!P0 SYNCS.PHASECHK.TRANS64 P0, [R7+URZ], R4 ;  /* 0x00000004070085a7 */ /* 0x000e64000800007f */
[----:B-1----:R-:W-:Y:S05]  /*5920*/  @!P0 BRA `(.L_x_124) ;  /* 0xfffffffc00f08947 */ /* 0x002fea000383ffff */
[----:B------:R-:W-:Y:S05]  /*5930*/  BRA `(.L_x_136) ;  /* 0xfffffffc000c7947 */ /* 0x000fea000383ffff */
.L_x_125:
[----:B-1----:R1:W2:Y:S02]  /*5940*/  SYNCS.PHASECHK.TRANS64.TRYWAIT P0, [R6+URZ], R3 ;  /* 0x00000003060075a7 */ /* 0x0022a4000800017f */
[----:B--2---:R-:W-:Y:S05]  /*5950*/  @!P0 NANOSLEEP.SYNCS 0x989680 ;  /* 0x009896800000895d */ /* 0x004fea0003900000 */
[----:B------:R-:W2:Y:S02]  /*5960*/  @!P0 SYNCS.PHASECHK.TRANS64 P0, [R6+URZ], R3 ;  /* 0x00000003060085a7 */ /* 0x000ea4000800007f */
[----:B--2---:R-:W-:Y:S05]  /*5970*/  @!P0 BRA `(.L_x_125) ;  /* 0xfffffffc00f08947 */ /* 0x004fea000383ffff */
[----:B------:R-:W-:Y:S05]  /*5980*/  BRA `(.L_x_137) ;  /* 0xfffffffc00147947 */ /* 0x000fea000383ffff */
.L_x_138:
[----:B------:R-:W-:-:S00]  /*5990*/  BRA `(.L_x_138) ;  /* 0xfffffffc00fc7947 */ /* 0x000fc0000383ffff */
[----:B------:R-:W-:-:S00]  /*59a0*/  NOP ;  /* 0x0000000000007918 */ /* 0x000fc00000000000 */
        /* <DEDUP_REMOVED lines=13> */
.L_x_139:


//--------------------- .nv.global.init           --------------------------
	.section	.nv.global.init,"aw",@progbits
.nv.global.init:
	.type		$str$22,@object
	.size		$str$22,($str$23 - $str$22)
$str$22:
        /*0000*/ 	.byte	0x6b, 0x5f, 0x74, 0x69, 0x6c, 0x65, 0x5f, 0x63, 0x6f, 0x75, 0x6e, 0x74, 0x20, 0x3e, 0x3d, 0x20
        /*0010*/ 	.byte	0x31, 0x00
	.type		$str$23,@object
	.size		$str$23,(__unnamed_1 - $str$23)
$str$23:
        /*0012*/ 	.byte	0x2f, 0x74, 0x6d, 0x70, 0x2f, 0x63, 0x75, 0x74, 0x6c, 0x61, 0x73, 0x73, 0x5f, 0x73, 0x77, 0x65
        /*0022*/ 	.byte	0x65, 0x70, 0x5f, 0x73, 0x72, 0x63, 0x2f, 0x69, 0x6e, 0x63, 0x6c, 0x75, 0x64, 0x65, 0x2f, 0x63
        /*0032*/ 	.byte	0x75, 0x74, 0x6c, 0x61, 0x73, 0x73, 0x2f, 0x67, 0x65, 0x6d, 0x6d, 0x2f, 0x63, 0x6f, 0x6c, 0x6c
        /*0042*/ 	.byte	0x65, 0x63, 0x74, 0x69, 0x76, 0x65, 0x2f, 0x73, 0x6d, 0x39, 0x30, 0x5f, 0x6d, 0x6d, 0x61, 0x5f
        /*0052*/ 	.byte	0x74, 0x6d, 0x61, 0x5f, 0x67, 0x6d, 0x6d, 0x61, 0x5f, 0x73, 0x73, 0x5f, 0x77, 0x61, 0x72, 0x70
        /*0062*/ 	.byte	0x73, 0x70, 0x65, 0x63, 0x69, 0x61, 0x6c, 0x69, 0x7a, 0x65, 0x64, 0x2e, 0x68, 0x70, 0x70, 0x00
	.type		__unnamed_1,@object
	.size		__unnamed_1,(.L_0 - __unnamed_1)
__unnamed_1:
        /*0072*/ 	.byte	0x76, 0x6f, 0x69, 0x64, 0x20, 0x63, 0x75, 0x74, 0x6c, 0x61, 0x73, 0x73, 0x3a, 0x3a, 0x67, 0x65
        /* <DEDUP_REMOVED lines=172> */
        /*0b42*/ 	.byte	0x74, 0x69, 0x74, 0x79, 0x5d, 0x00
.L_0:


//--------------------- .nv.shared._ZN7cutlass13device_kernelINS_4gemm6kernel13GemmUniversalIN4cute5tupleIJiiiiEEENS1_10collective13CollectiveMmaINS1_34MainloopSm90TmaGmmaWarpSpecializedILi5ENS5_IJNS4_1CILi1EEENSA_ILi2EEESB_EEENS1_35KernelTmaWarpSpecializedCooperativeEEENS5_IJNSA_ILi128EEENSA_ILi64EEENSA_ILi32EEEEEEaNS5_IJlSB_lEEEaSK_NS4_8TiledMMAINS4_8MMA_AtomIJNS4_4SM904GMMA26MMA_64x64x32_S32S8S8_SS_TNEEEENS4_6LayoutINS5_IJSC_SB_SB_EEENS5_IJSB_NSA_ILi0EEEST_EEEEENS5_IJNS4_10UnderscoreESW_SW_EEEEENS4_23SM90_TMA_LOAD_MULTICASTENS4_14ComposedLayoutINS4_7SwizzleILi1ELi4ELi3EEENS4_18smem_ptr_flag_bitsILi8EEENSR_INS5_IJNSA_ILi8EEESI_EEENS5_IJSI_SB_EEEEEEEvNS4_8identityENS4_13SM90_TMA_LOADES19_vS1A_EENS_8epilogue10collective6detail29Sm90TmaWarpSpecializedAdapterINS1E_15DefaultEpilogueIaSK_SK_NS1D_6thread17LinearCombinationIaLi1EiiLNS1I_9ScaleType4KindE0ELNS_15FloatRoundStyleE2EaEENS1_15EpilogueDefaultEEEEEvvEEEEvNT_6ParamsE --------------------------
	.section	.nv.shared._ZN7cutlass13device_kernelINS_4gemm6kernel13GemmUniversalIN4cute5tupleIJiiiiEEENS1_10collective13CollectiveMmaINS1_34MainloopSm90TmaGmmaWarpSpecializedILi5ENS5_IJNS4_1CILi1EEENSA_ILi2EEESB_EEENS1_35KernelTmaWarpSpecializedCooperativeEEENS5_IJNSA_ILi128EEENSA_ILi64EEENSA_ILi32EEEEEEaNS5_IJlSB_lEEEaSK_NS4_8TiledMMAINS4_8MMA_AtomIJNS4_4SM904GMMA26MMA_64x64x32_S32S8S8_SS_TNEEEENS4_6LayoutINS5_IJSC_SB_SB_EEENS5_IJSB_NSA_ILi0EEEST_EEEEENS5_IJNS4_10UnderscoreESW_SW_EEEEENS4_23SM90_TMA_LOAD_MULTICASTENS4_14ComposedLayoutINS4_7SwizzleILi1ELi4ELi3EEENS4_18smem_ptr_flag_bitsILi8EEENSR_INS5_IJNSA_ILi8EEESI_EEENS5_IJSI_SB_EEEEEEEvNS4_8identityENS4_13SM90_TMA_LOADES19_vS1A_EENS_8epilogue10collective6detail29Sm90TmaWarpSpecializedAdapterINS1E_15DefaultEpilogueIaSK_SK_NS1D_6thread17LinearCombinationIaLi1EiiLNS1I_9ScaleType4KindE0ELNS_15FloatRoundStyleE2EaEENS1_15EpilogueDefaultEEEEEvvEEEEvNT_6ParamsE,"aw",@nobits
	.sectionflags	@""
	.align	16
	.zero		1024


//--------------------- .nv.shared.reserved.0     --------------------------
	.section	.nv.shared.reserved.0,"aw",@nobits
	.weak		__nv_reservedSMEM_offset_0_alias
	.size		__nv_reservedSMEM_offset_0_alias, 0, 0
	.other		__nv_reservedSMEM_offset_0_alias,@"STO_CUDA_RESERVED_SHARED STV_DEFAULT"
__nv_reservedSMEM_offset_0_alias:
	.zero		0


//--------------------- .nv.global                --------------------------
	.section	.nv.global,"aw",@nobits
.nv.global:
	.type		_ZN39_INTERNAL_059f51a8_4_k_cu_49b0ae6d_49374cute1_E,@object
	.size		_ZN39_INTERNAL_059f51a8_4_k_cu_49b0ae6d_49374cute1_E,(_ZN39_INTERNAL_059f51a8_4_k_cu_49b0ae6d_49374cuda3std3__45__cpo6cbeginE - _ZN39_INTERNAL_059f51a8_4_k_cu_49b0ae6d_49374cute1_E)
_ZN39_INTERNAL_059f51a8_4_k_cu_49b0ae6d_49374cute1_E:
	.zero		1
	.type		_ZN39_INTERNAL_059f51a8_4_k_cu_49b0ae6d_49374cuda3std3__45__cpo6cbeginE,@object
	.size		_ZN39_INTERNAL_059f51a8_4_k_cu_49b0ae6d_49374cuda3std3__45__cpo6cbeginE,(_ZN39_INTERNAL_059f51a8_4_k_cu_49b0ae6d_49374cuda3std3__48in_placeE - _ZN39_INTERNAL_059f51a8_4_k_cu_49b0ae6d_49374cuda3std3__45__cpo6cbeginE)
_ZN39_INTERNAL_059f51a8_4_k_cu_49b0ae6d_49374cuda3std3__45__cpo6cbeginE:
	.zero		1
	.type		_ZN39_INTERNAL_059f51a8_4_k_cu_49b0ae6d_49374cuda3std3__48in_placeE,@object
	.size		_ZN39_INTERNAL_059f51a8_4_k_cu_49b0ae6d_49374cuda3std3__48in_placeE,(_ZN39_INTERNAL_059f51a8_4_k_cu_49b0ae6d_49374cuda3std6ranges3__45__cpo9iter_moveE - _ZN39_INTERNAL_059f51a8_4_k_cu_49b0ae6d_49374cuda3std3__48in_placeE)
_ZN39_INTERNAL_059f51a8_4_k_cu_49b0ae6d_49374cuda3std3__48in_placeE:
	.zero		1
	.type		_ZN39_INTERNAL_059f51a8_4_k_cu_49b0ae6d_49374cuda3std6ranges3__45__cpo9iter_moveE,@object
	.size		_ZN39_INTERNAL_059f51a8_4_k_cu_49b0ae6d_49374cuda3std6ranges3__45__cpo9iter_moveE,(_ZN39_INTERNAL_059f51a8_4_k_cu_49b0ae6d_49374cuda3std3__45__cpo5beginE - _ZN39_INTERNAL_059f51a8_4_k_cu_49b0ae6d_49374cuda3std6ranges3__45__cpo9iter_moveE)
_ZN39_INTERNAL_059f51a8_4_k_cu_49b0ae6d_49374cuda3std6ranges3__45__cpo9iter_moveE:
	.zero		1
	.type		_ZN39_INTERNAL_059f51a8_4_k_cu_49b0ae6d_49374cuda3std3__45__cpo5beginE,@object
	.size		_ZN39_INTERNAL_059f51a8_4_k_cu_49b0ae6d_49374cuda3std3__45__cpo5beginE,(_ZN39_INTERNAL_059f51a8_4_k_cu_49b0ae6d_49374cuda3std3__441_GLOBAL__N__059f51a8_4_k_cu_49b0ae6d_49376ignoreE - _ZN39_INTERNAL_059f51a8_4_k_cu_49b0ae6d_49374cuda3std3__45__cpo5beginE)
_ZN39_INTERNAL_059f51a8_4_k_cu_49b0ae6d_49374cuda3std3__45__cpo5beginE:
	.zero		1
	.type		_ZN39_INTERNAL_059f51a8_4_k_cu_49b0ae6d_49374cuda3std3__441_GLOBAL__N__059f51a8_4_k_cu_49b0ae6d_49376ignoreE,@object
	.size		_ZN39_INTERNAL_059f51a8_4_k_cu_49b0ae6d_49374cuda3std3__441_GLOBAL__N__059f51a8_4_k_cu_49b0ae6d_49376ignoreE,(_ZN39_INTERNAL_059f51a8_4_k_cu_49b0ae6d_49374cute7productE - _ZN39_INTERNAL_059f51a8_4_k_cu_49b0ae6d_49374cuda3std3__441_GLOBAL__N__059f51a8_4_k_cu_49b0ae6d_49376ignoreE)
_ZN39_INTERNAL_059f51a8_4_k_cu_49b0ae6d_49374cuda3std3__441_GLOBAL__N__059f51a8_4_k_cu_49b0ae6d_49376ignoreE:
	.zero		1
	.type		_ZN39_INTERNAL_059f51a8_4_k_cu_49b0ae6d_49374cute7productE,@object
	.size		_ZN39_INTERNAL_059f51a8_4_k_cu_49b0ae6d_49374cute7productE,(_ZN39_INTERNAL_059f51a8_4_k_cu_49b0ae6d_49374cuda3std3__45__cpo3endE - _ZN39_INTERNAL_059f51a8_4_k_cu_49b0ae6d_49374cute7productE)
_ZN39_INTERNAL_059f51a8_4_k_cu_49b0ae6d_49374cute7productE:
	.zero		1
	.type		_ZN39_INTERNAL_059f51a8_4_k_cu_49b0ae6d_49374cuda3std3__45__cpo3endE,@object
	.size		_ZN39_INTERNAL_059f51a8_4_k_cu_49b0ae6d_49374cuda3std3__45__cpo3endE,(_ZN39_INTERNAL_059f51a8_4_k_cu_49b0ae6d_49374cuda3std3__419piecewise_constructE - _ZN39_INTERNAL_059f51a8_4_k_cu_49b0ae6d_49374cuda3std3__45__cpo3endE)
_ZN39_INTERNAL_059f51a8_4_k_cu_49b0ae6d_49374cuda3std3__45__cpo3endE:
	.zero		1
	.type		_ZN39_INTERNAL_059f51a8_4_k_cu_49b0ae6d_49374cuda3std3__419piecewise_constructE,@object
	.size		_ZN39_INTERNAL_059f51a8_4_k_cu_49b0ae6d_49374cuda3std3__419piecewise_constructE,(_ZN39_INTERNAL_059f51a8_4_k_cu_49b0ae6d_49374cuda3std3__45__cpo4cendE - _ZN39_INTERNAL_059f51a8_4_k_cu_49b0ae6d_49374cuda3std3__419piecewise_constructE)
_ZN39_INTERNAL_059f51a8_4_k_cu_49b0ae6d_49374cuda3std3__419piecewise_constructE:
	.zero		1
	.type		_ZN39_INTERNAL_059f51a8_4_k_cu_49b0ae6d_49374cuda3std3__45__cpo4cendE,@object
	.size		_ZN39_INTERNAL_059f51a8_4_k_cu_49b0ae6d_49374cuda3std3__45__cpo4cendE,(_ZN39_INTERNAL_059f51a8_4_k_cu_49b0ae6d_49374cuda3std6ranges3__45__cpo4swapE - _ZN39_INTERNAL_059f51a8_4_k_cu_49b0ae6d_49374cuda3std3__45__cpo4cendE)
_ZN39_INTERNAL_059f51a8_4_k_cu_49b0ae6d_49374cuda3std3__45__cpo4cendE:
	.zero		1
	.type		_ZN39_INTERNAL_059f51a8_4_k_cu_49b0ae6d_49374cuda3std6ranges3__45__cpo4swapE,@object
	.size		_ZN39_INTERNAL_059f51a8_4_k_cu_49b0ae6d_49374cuda3std6ranges3__45__cpo4swapE,(.L_8 - _ZN39_INTERNAL_059f51a8_4_k_cu_49b0ae6d_49374cuda3std6ranges3__45__cpo4swapE)
_ZN39_INTERNAL_059f51a8_4_k_cu_49b0ae6d_49374cuda3std6ranges3__45__cpo4swapE:
	.zero		1
.L_8:


//--------------------- .nv.constant0._ZN7cutlass13device_kernelINS_4gemm6kernel13GemmUniversalIN4cute5tupleIJiiiiEEENS1_10collective13CollectiveMmaINS1_34MainloopSm90TmaGmmaWarpSpecializedILi5ENS5_IJNS4_1CILi1EEENSA_ILi2EEESB_EEENS1_35KernelTmaWarpSpecializedCooperativeEEENS5_IJNSA_ILi128EEENSA_ILi64EEENSA_ILi32EEEEEEaNS5_IJlSB_lEEEaSK_NS4_8TiledMMAINS4_8MMA_AtomIJNS4_4SM904GMMA26MMA_64x64x32_S32S8S8_SS_TNEEEENS4_6LayoutINS5_IJSC_SB_SB_EEENS5_IJSB_NSA_ILi0EEEST_EEEEENS5_IJNS4_10UnderscoreESW_SW_EEEEENS4_23SM90_TMA_LOAD_MULTICASTENS4_14ComposedLayoutINS4_7SwizzleILi1ELi4ELi3EEENS4_18smem_ptr_flag_bitsILi8EEENSR_INS5_IJNSA_ILi8EEESI_EEENS5_IJSI_SB_EEEEEEEvNS4_8identityENS4_13SM90_TMA_LOADES19_vS1A_EENS_8epilogue10collective6detail29Sm90TmaWarpSpecializedAdapterINS1E_15DefaultEpilogueIaSK_SK_NS1D_6thread17LinearCombinationIaLi1EiiLNS1I_9ScaleType4KindE0ELNS_15FloatRoundStyleE2EaEENS1_15EpilogueDefaultEEEEEvvEEEEvNT_6ParamsE --------------------------
	.section	.nv.constant0._ZN7cutlass13device_kernelINS_4gemm6kernel13GemmUniversalIN4cute5tupleIJiiiiEEENS1_10collective13CollectiveMmaINS1_34MainloopSm90TmaGmmaWarpSpecializedILi5ENS5_IJNS4_1CILi1EEENSA_ILi2EEESB_EEENS1_35KernelTmaWarpSpecializedCooperativeEEENS5_IJNSA_ILi128EEENSA_ILi64EEENSA_ILi32EEEEEEaNS5_IJlSB_lEEEaSK_NS4_8TiledMMAINS4_8MMA_AtomIJNS4_4SM904GMMA26MMA_64x64x32_S32S8S8_SS_TNEEEENS4_6LayoutINS5_IJSC_SB_SB_EEENS5_IJSB_NSA_ILi0EEEST_EEEEENS5_IJNS4_10UnderscoreESW_SW_EEEEENS4_23SM90_TMA_LOAD_MULTICASTENS4_14ComposedLayoutINS4_7SwizzleILi1ELi4ELi3EEENS4_18smem_ptr_flag_bitsILi8EEENSR_INS5_IJNSA_ILi8EEESI_EEENS5_IJSI_SB_EEEEEEEvNS4_8identityENS4_13SM90_TMA_LOADES19_vS1A_EENS_8epilogue10collective6detail29Sm90TmaWarpSpecializedAdapterINS1E_15DefaultEpilogueIaSK_SK_NS1D_6thread17LinearCombinationIaLi1EiiLNS1I_9ScaleType4KindE0ELNS_15FloatRoundStyleE2EaEENS1_15EpilogueDefaultEEEEEvvEEEEvNT_6ParamsE,"a",@progbits
	.sectionflags	@""
	.align	4
.nv.constant0._ZN7cutlass13device_kernelINS_4gemm6kernel13GemmUniversalIN4cute5tupleIJiiiiEEENS1_10collective13CollectiveMmaINS1_34MainloopSm90TmaGmmaWarpSpecializedILi5ENS5_IJNS4_1CILi1EEENSA_ILi2EEESB_EEENS1_35KernelTmaWarpSpecializedCooperativeEEENS5_IJNSA_ILi128EEENSA_ILi64EEENSA_ILi32EEEEEEaNS5_IJlSB_lEEEaSK_NS4_8TiledMMAINS4_8MMA_AtomIJNS4_4SM904GMMA26MMA_64x64x32_S32S8S8_SS_TNEEEENS4_6LayoutINS5_IJSC_SB_SB_EEENS5_IJSB_NSA_ILi0EEEST_EEEEENS5_IJNS4_10UnderscoreESW_SW_EEEEENS4_23SM90_TMA_LOAD_MULTICASTENS4_14ComposedLayoutINS4_7SwizzleILi1ELi4ELi3EEENS4_18smem_ptr_flag_bitsILi8EEENSR_INS5_IJNSA_ILi8EEESI_EEENS5_IJSI_SB_EEEEEEEvNS4_8identityENS4_13SM90_TMA_LOADES19_vS1A_EENS_8epilogue10collective6detail29Sm90TmaWarpSpecializedAdapterINS1E_15DefaultEpilogueIaSK_SK_NS1D_6thread17LinearCombinationIaLi1EiiLNS1I_9ScaleType4KindE0ELNS_15FloatRoundStyleE2EaEENS1_15EpilogueDefaultEEEEEvvEEEEvNT_6ParamsE:
	.zero		1664


//--------------------- SYMBOLS --------------------------

	.type		.nv.reservedSmem.offset0,@object
	.size		.nv.reservedSmem.offset0,0x4
	.type		__assertfail,@function
